//
// Generated by NVIDIA NVVM Compiler
//
// Compiler Build ID: CL-36424714
// Cuda compilation tools, release 13.0, V13.0.88
// Based on NVVM 20.0.0
//

.version 9.0
.target sm_100
.address_size 64

	// .globl	_Z14sb_litmus_testPiS_S_S_i

.visible .entry _Z14sb_litmus_testPiS_S_S_i(
	.param .u64 .ptr .align 1 _Z14sb_litmus_testPiS_S_S_i_param_0,
	.param .u64 .ptr .align 1 _Z14sb_litmus_testPiS_S_S_i_param_1,
	.param .u64 .ptr .align 1 _Z14sb_litmus_testPiS_S_S_i_param_2,
	.param .u64 .ptr .align 1 _Z14sb_litmus_testPiS_S_S_i_param_3,
	.param .u32 _Z14sb_litmus_testPiS_S_S_i_param_4
)
{
	.reg .pred 	%p<21>;
	.reg .b32 	%r<34>;
	.reg .b64 	%rd<46>;

	ld.param.u64 	%rd17, [_Z14sb_litmus_testPiS_S_S_i_param_0];
	ld.param.u64 	%rd18, [_Z14sb_litmus_testPiS_S_S_i_param_1];
	ld.param.u64 	%rd19, [_Z14sb_litmus_testPiS_S_S_i_param_2];
	ld.param.u64 	%rd20, [_Z14sb_litmus_testPiS_S_S_i_param_3];
	ld.param.u32 	%r11, [_Z14sb_litmus_testPiS_S_S_i_param_4];
	cvta.to.global.u64 	%rd1, %rd18;
	cvta.to.global.u64 	%rd2, %rd17;
	cvta.to.global.u64 	%rd3, %rd19;
	cvta.to.global.u64 	%rd4, %rd20;
	mov.u32 	%r12, %tid.x;
	mov.u32 	%r13, %ctaid.x;
	mov.u32 	%r14, %ntid.x;
	mad.lo.s32 	%r1, %r13, %r14, %r12;
	setp.lt.s32 	%p1, %r11, 1;
	@%p1 bra 	$L__BB0_37;
	and.b32  	%r2, %r11, 3;
	setp.lt.u32 	%p2, %r11, 4;
	mov.b32 	%r32, 0;
	@%p2 bra 	$L__BB0_28;
	and.b32  	%r32, %r11, 2147483644;
	neg.s32 	%r31, %r32;
	add.s64 	%rd43, %rd3, 8;
	add.s64 	%rd42, %rd4, 8;
$L__BB0_3:
	setp.eq.s32 	%p3, %r1, 1;
	@%p3 bra 	$L__BB0_6;
	setp.ne.s32 	%p4, %r1, 0;
	@%p4 bra 	$L__BB0_7;
	// begin inline asm
	st.global.relaxed.sys.u32 [%rd17], 1;
	// end inline asm
	// begin inline asm
	ld.global.relaxed.sys.u32 %r17, [%rd18];
	// end inline asm
	st.global.u32 	[%rd43+-8], %r17;
	bra.uni 	$L__BB0_7;
$L__BB0_6:
	// begin inline asm
	st.global.relaxed.sys.u32 [%rd18], 1;
	// end inline asm
	// begin inline asm
	ld.global.relaxed.sys.u32 %r16, [%rd17];
	// end inline asm
	st.global.u32 	[%rd42+-8], %r16;
$L__BB0_7:
	setp.ne.s32 	%p5, %r1, 0;
	bar.sync 	0;
	@%p5 bra 	$L__BB0_9;
	mov.b32 	%r18, 0;
	st.global.u32 	[%rd2], %r18;
	st.global.u32 	[%rd1], %r18;
$L__BB0_9:
	bar.sync 	0;
	setp.eq.s32 	%p6, %r1, 0;
	@%p6 bra 	$L__BB0_12;
	setp.ne.s32 	%p7, %r1, 1;
	@%p7 bra 	$L__BB0_13;
	// begin inline asm
	st.global.relaxed.sys.u32 [%rd18], 1;
	// end inline asm
	// begin inline asm
	ld.global.relaxed.sys.u32 %r19, [%rd17];
	// end inline asm
	st.global.u32 	[%rd42+-4], %r19;
	bra.uni 	$L__BB0_13;
$L__BB0_12:
	// begin inline asm
	st.global.relaxed.sys.u32 [%rd17], 1;
	// end inline asm
	// begin inline asm
	ld.global.relaxed.sys.u32 %r20, [%rd18];
	// end inline asm
	st.global.u32 	[%rd43+-4], %r20;
$L__BB0_13:
	setp.ne.s32 	%p8, %r1, 0;
	bar.sync 	0;
	@%p8 bra 	$L__BB0_15;
	mov.b32 	%r21, 0;
	st.global.u32 	[%rd2], %r21;
	st.global.u32 	[%rd1], %r21;
$L__BB0_15:
	bar.sync 	0;
	setp.eq.s32 	%p9, %r1, 0;
	@%p9 bra 	$L__BB0_18;
	setp.ne.s32 	%p10, %r1, 1;
	@%p10 bra 	$L__BB0_19;
	// begin inline asm
	st.global.relaxed.sys.u32 [%rd18], 1;
	// end inline asm
	// begin inline asm
	ld.global.relaxed.sys.u32 %r22, [%rd17];
	// end inline asm
	st.global.u32 	[%rd42], %r22;
	bra.uni 	$L__BB0_19;
$L__BB0_18:
	// begin inline asm
	st.global.relaxed.sys.u32 [%rd17], 1;
	// end inline asm
	// begin inline asm
	ld.global.relaxed.sys.u32 %r23, [%rd18];
	// end inline asm
	st.global.u32 	[%rd43], %r23;
$L__BB0_19:
	setp.ne.s32 	%p11, %r1, 0;
	bar.sync 	0;
	@%p11 bra 	$L__BB0_21;
	mov.b32 	%r24, 0;
	st.global.u32 	[%rd2], %r24;
	st.global.u32 	[%rd1], %r24;
$L__BB0_21:
	bar.sync 	0;
	setp.eq.s32 	%p12, %r1, 0;
	@%p12 bra 	$L__BB0_24;
	setp.ne.s32 	%p13, %r1, 1;
	@%p13 bra 	$L__BB0_25;
	// begin inline asm
	st.global.relaxed.sys.u32 [%rd18], 1;
	// end inline asm
	// begin inline asm
	ld.global.relaxed.sys.u32 %r25, [%rd17];
	// end inline asm
	st.global.u32 	[%rd42+4], %r25;
	bra.uni 	$L__BB0_25;
$L__BB0_24:
	// begin inline asm
	st.global.relaxed.sys.u32 [%rd17], 1;
	// end inline asm
	// begin inline asm
	ld.global.relaxed.sys.u32 %r26, [%rd18];
	// end inline asm
	st.global.u32 	[%rd43+4], %r26;
$L__BB0_25:
	setp.ne.s32 	%p14, %r1, 0;
	bar.sync 	0;
	@%p14 bra 	$L__BB0_27;
	mov.b32 	%r27, 0;
	st.global.u32 	[%rd2], %r27;
	st.global.u32 	[%rd1], %r27;
$L__BB0_27:
	bar.sync 	0;
	add.s32 	%r31, %r31, 4;
	add.s64 	%rd43, %rd43, 16;
	add.s64 	%rd42, %rd42, 16;
	setp.ne.s32 	%p15, %r31, 0;
	@%p15 bra 	$L__BB0_3;
$L__BB0_28:
	setp.eq.s32 	%p16, %r2, 0;
	@%p16 bra 	$L__BB0_37;
	mul.wide.u32 	%rd37, %r32, 4;
	add.s64 	%rd45, %rd3, %rd37;
	add.s64 	%rd44, %rd4, %rd37;
	neg.s32 	%r33, %r2;
$L__BB0_30:
	.pragma "nounroll";
	setp.eq.s32 	%p17, %r1, 0;
	@%p17 bra 	$L__BB0_33;
	setp.ne.s32 	%p18, %r1, 1;
	@%p18 bra 	$L__BB0_34;
	// begin inline asm
	st.global.relaxed.sys.u32 [%rd18], 1;
	// end inline asm
	// begin inline asm
	ld.global.relaxed.sys.u32 %r28, [%rd17];
	// end inline asm
	st.global.u32 	[%rd44], %r28;
	bra.uni 	$L__BB0_34;
$L__BB0_33:
	// begin inline asm
	st.global.relaxed.sys.u32 [%rd17], 1;
	// end inline asm
	// begin inline asm
	ld.global.relaxed.sys.u32 %r29, [%rd18];
	// end inline asm
	st.global.u32 	[%rd45], %r29;
$L__BB0_34:
	setp.ne.s32 	%p19, %r1, 0;
	bar.sync 	0;
	@%p19 bra 	$L__BB0_36;
	mov.b32 	%r30, 0;
	st.global.u32 	[%rd2], %r30;
	st.global.u32 	[%rd1], %r30;
$L__BB0_36:
	bar.sync 	0;
	add.s64 	%rd45, %rd45, 4;
	add.s64 	%rd44, %rd44, 4;
	add.s32 	%r33, %r33, 1;
	setp.ne.s32 	%p20, %r33, 0;
	@%p20 bra 	$L__BB0_30;
$L__BB0_37:
	ret;

}
	// .globl	_Z20sb_litmus_test_paramPiS_S_S_ii
.visible .entry _Z20sb_litmus_test_paramPiS_S_S_ii(
	.param .u64 .ptr .align 1 _Z20sb_litmus_test_paramPiS_S_S_ii_param_0,
	.param .u64 .ptr .align 1 _Z20sb_litmus_test_paramPiS_S_S_ii_param_1,
	.param .u64 .ptr .align 1 _Z20sb_litmus_test_paramPiS_S_S_ii_param_2,
	.param .u64 .ptr .align 1 _Z20sb_litmus_test_paramPiS_S_S_ii_param_3,
	.param .u32 _Z20sb_litmus_test_paramPiS_S_S_ii_param_4,
	.param .u32 _Z20sb_litmus_test_paramPiS_S_S_ii_param_5
)
{
	.reg .pred 	%p<38>;
	.reg .b32 	%r<97>;
	.reg .b64 	%rd<60>;

	ld.param.u64 	%rd12, [_Z20sb_litmus_test_paramPiS_S_S_ii_param_0];
	ld.param.u64 	%rd13, [_Z20sb_litmus_test_paramPiS_S_S_ii_param_1];
	ld.param.u64 	%rd14, [_Z20sb_litmus_test_paramPiS_S_S_ii_param_2];
	ld.param.u64 	%rd15, [_Z20sb_litmus_test_paramPiS_S_S_ii_param_3];
	ld.param.u32 	%r36, [_Z20sb_litmus_test_paramPiS_S_S_ii_param_4];
	ld.param.u32 	%r37, [_Z20sb_litmus_test_paramPiS_S_S_ii_param_5];
	cvta.to.global.u64 	%rd1, %rd13;
	cvta.to.global.u64 	%rd2, %rd12;
	mov.u32 	%r1, %tid.x;
	setp.gt.u32 	%p1, %r1, 1;
	@%p1 bra 	$L__BB1_63;
	setp.eq.s32 	%p2, %r1, 0;
	selp.b64 	%rd3, %rd12, %rd13, %p2;
	selp.b64 	%rd4, %rd13, %rd12, %p2;
	selp.b64 	%rd16, %rd14, %rd15, %p2;
	cvta.to.global.u64 	%rd5, %rd16;
	setp.lt.s32 	%p3, %r36, 1;
	@%p3 bra 	$L__BB1_63;
	and.b32  	%r2, %r36, 3;
	setp.lt.u32 	%p4, %r36, 4;
	mov.b32 	%r94, 0;
	@%p4 bra 	$L__BB1_49;
	and.b32  	%r94, %r36, 2147483644;
	neg.s32 	%r89, %r94;
	add.s64 	%rd58, %rd5, 8;
$L__BB1_4:
	mov.b32 	%r90, 0;
	setp.gt.s32 	%p5, %r37, 1;
	@%p5 bra 	$L__BB1_8;
	setp.eq.s32 	%p8, %r37, 0;
	@%p8 bra 	$L__BB1_11;
	setp.eq.s32 	%p9, %r37, 1;
	@%p9 bra 	$L__BB1_7;
	bra.uni 	$L__BB1_13;
$L__BB1_7:
	mov.b32 	%r44, 1;
	// begin inline asm
	st.global.relaxed.gpu.u32 [%rd3], %r44;
	// end inline asm
	// begin inline asm
	ld.global.relaxed.gpu.u32 %r90, [%rd4];
	// end inline asm
	bra.uni 	$L__BB1_13;
$L__BB1_8:
	setp.eq.s32 	%p6, %r37, 2;
	@%p6 bra 	$L__BB1_12;
	setp.eq.s32 	%p7, %r37, 3;
	@%p7 bra 	$L__BB1_10;
	bra.uni 	$L__BB1_13;
$L__BB1_10:
	mov.b32 	%r40, 1;
	// begin inline asm
	st.global.release.gpu.u32 [%rd3], %r40;
	// end inline asm
	// begin inline asm
	ld.global.acquire.gpu.u32 %r90, [%rd4];
	// end inline asm
	bra.uni 	$L__BB1_13;
$L__BB1_11:
	mov.b32 	%r46, 1;
	// begin inline asm
	st.global.relaxed.sys.u32 [%rd3], %r46;
	// end inline asm
	// begin inline asm
	ld.global.relaxed.sys.u32 %r90, [%rd4];
	// end inline asm
	bra.uni 	$L__BB1_13;
$L__BB1_12:
	mov.b32 	%r42, 1;
	// begin inline asm
	st.global.relaxed.sys.u32 [%rd3], %r42;
	// end inline asm
	// begin inline asm
	fence.sc.sys;
	// end inline asm
	// begin inline asm
	ld.global.relaxed.sys.u32 %r90, [%rd4];
	// end inline asm
$L__BB1_13:
	setp.ne.s32 	%p10, %r1, 0;
	st.global.u32 	[%rd58+-8], %r90;
	bar.sync 	0;
	@%p10 bra 	$L__BB1_15;
	mov.b32 	%r48, 0;
	st.global.u32 	[%rd2], %r48;
	st.global.u32 	[%rd1], %r48;
$L__BB1_15:
	bar.sync 	0;
	mov.b32 	%r91, 0;
	setp.gt.s32 	%p11, %r37, 1;
	@%p11 bra 	$L__BB1_19;
	setp.eq.s32 	%p14, %r37, 0;
	@%p14 bra 	$L__BB1_23;
	setp.eq.s32 	%p15, %r37, 1;
	@%p15 bra 	$L__BB1_18;
	bra.uni 	$L__BB1_24;
$L__BB1_18:
	mov.b32 	%r54, 1;
	// begin inline asm
	st.global.relaxed.gpu.u32 [%rd3], %r54;
	// end inline asm
	// begin inline asm
	ld.global.relaxed.gpu.u32 %r91, [%rd4];
	// end inline asm
	bra.uni 	$L__BB1_24;
$L__BB1_19:
	setp.eq.s32 	%p12, %r37, 2;
	@%p12 bra 	$L__BB1_22;
	setp.ne.s32 	%p13, %r37, 3;
	@%p13 bra 	$L__BB1_24;
	mov.b32 	%r50, 1;
	// begin inline asm
	st.global.release.gpu.u32 [%rd3], %r50;
	// end inline asm
	// begin inline asm
	ld.global.acquire.gpu.u32 %r91, [%rd4];
	// end inline asm
	bra.uni 	$L__BB1_24;
$L__BB1_22:
	mov.b32 	%r52, 1;
	// begin inline asm
	st.global.relaxed.sys.u32 [%rd3], %r52;
	// end inline asm
	// begin inline asm
	fence.sc.sys;
	// end inline asm
	// begin inline asm
	ld.global.relaxed.sys.u32 %r91, [%rd4];
	// end inline asm
	bra.uni 	$L__BB1_24;
$L__BB1_23:
	mov.b32 	%r56, 1;
	// begin inline asm
	st.global.relaxed.sys.u32 [%rd3], %r56;
	// end inline asm
	// begin inline asm
	ld.global.relaxed.sys.u32 %r91, [%rd4];
	// end inline asm
$L__BB1_24:
	setp.ne.s32 	%p16, %r1, 0;
	st.global.u32 	[%rd58+-4], %r91;
	bar.sync 	0;
	@%p16 bra 	$L__BB1_26;
	mov.b32 	%r58, 0;
	st.global.u32 	[%rd2], %r58;
	st.global.u32 	[%rd1], %r58;
$L__BB1_26:
	bar.sync 	0;
	mov.b32 	%r92, 0;
	setp.gt.s32 	%p17, %r37, 1;
	@%p17 bra 	$L__BB1_30;
	setp.eq.s32 	%p20, %r37, 0;
	@%p20 bra 	$L__BB1_34;
	setp.eq.s32 	%p21, %r37, 1;
	@%p21 bra 	$L__BB1_29;
	bra.uni 	$L__BB1_35;
$L__BB1_29:
	mov.b32 	%r64, 1;
	// begin inline asm
	st.global.relaxed.gpu.u32 [%rd3], %r64;
	// end inline asm
	// begin inline asm
	ld.global.relaxed.gpu.u32 %r92, [%rd4];
	// end inline asm
	bra.uni 	$L__BB1_35;
$L__BB1_30:
	setp.eq.s32 	%p18, %r37, 2;
	@%p18 bra 	$L__BB1_33;
	setp.ne.s32 	%p19, %r37, 3;
	@%p19 bra 	$L__BB1_35;
	mov.b32 	%r60, 1;
	// begin inline asm
	st.global.release.gpu.u32 [%rd3], %r60;
	// end inline asm
	// begin inline asm
	ld.global.acquire.gpu.u32 %r92, [%rd4];
	// end inline asm
	bra.uni 	$L__BB1_35;
$L__BB1_33:
	mov.b32 	%r62, 1;
	// begin inline asm
	st.global.relaxed.sys.u32 [%rd3], %r62;
	// end inline asm
	// begin inline asm
	fence.sc.sys;
	// end inline asm
	// begin inline asm
	ld.global.relaxed.sys.u32 %r92, [%rd4];
	// end inline asm
	bra.uni 	$L__BB1_35;
$L__BB1_34:
	mov.b32 	%r66, 1;
	// begin inline asm
	st.global.relaxed.sys.u32 [%rd3], %r66;
	// end inline asm
	// begin inline asm
	ld.global.relaxed.sys.u32 %r92, [%rd4];
	// end inline asm
$L__BB1_35:
	setp.ne.s32 	%p22, %r1, 0;
	st.global.u32 	[%rd58], %r92;
	bar.sync 	0;
	@%p22 bra 	$L__BB1_37;
	mov.b32 	%r68, 0;
	st.global.u32 	[%rd2], %r68;
	st.global.u32 	[%rd1], %r68;
$L__BB1_37:
	bar.sync 	0;
	mov.b32 	%r93, 0;
	setp.gt.s32 	%p23, %r37, 1;
	@%p23 bra 	$L__BB1_41;
	setp.eq.s32 	%p26, %r37, 0;
	@%p26 bra 	$L__BB1_45;
	setp.eq.s32 	%p27, %r37, 1;
	@%p27 bra 	$L__BB1_40;
	bra.uni 	$L__BB1_46;
$L__BB1_40:
	mov.b32 	%r74, 1;
	// begin inline asm
	st.global.relaxed.gpu.u32 [%rd3], %r74;
	// end inline asm
	// begin inline asm
	ld.global.relaxed.gpu.u32 %r93, [%rd4];
	// end inline asm
	bra.uni 	$L__BB1_46;
$L__BB1_41:
	setp.eq.s32 	%p24, %r37, 2;
	@%p24 bra 	$L__BB1_44;
	setp.ne.s32 	%p25, %r37, 3;
	@%p25 bra 	$L__BB1_46;
	mov.b32 	%r70, 1;
	// begin inline asm
	st.global.release.gpu.u32 [%rd3], %r70;
	// end inline asm
	// begin inline asm
	ld.global.acquire.gpu.u32 %r93, [%rd4];
	// end inline asm
	bra.uni 	$L__BB1_46;
$L__BB1_44:
	mov.b32 	%r72, 1;
	// begin inline asm
	st.global.relaxed.sys.u32 [%rd3], %r72;
	// end inline asm
	// begin inline asm
	fence.sc.sys;
	// end inline asm
	// begin inline asm
	ld.global.relaxed.sys.u32 %r93, [%rd4];
	// end inline asm
	bra.uni 	$L__BB1_46;
$L__BB1_45:
	mov.b32 	%r76, 1;
	// begin inline asm
	st.global.relaxed.sys.u32 [%rd3], %r76;
	// end inline asm
	// begin inline asm
	ld.global.relaxed.sys.u32 %r93, [%rd4];
	// end inline asm
$L__BB1_46:
	setp.ne.s32 	%p28, %r1, 0;
	st.global.u32 	[%rd58+4], %r93;
	bar.sync 	0;
	@%p28 bra 	$L__BB1_48;
	mov.b32 	%r78, 0;
	st.global.u32 	[%rd2], %r78;
	st.global.u32 	[%rd1], %r78;
$L__BB1_48:
	bar.sync 	0;
	add.s32 	%r89, %r89, 4;
	add.s64 	%rd58, %rd58, 16;
	setp.ne.s32 	%p29, %r89, 0;
	@%p29 bra 	$L__BB1_4;
$L__BB1_49:
	setp.eq.s32 	%p30, %r2, 0;
	@%p30 bra 	$L__BB1_63;
	mul.wide.u32 	%rd49, %r94, 4;
	add.s64 	%rd59, %rd5, %rd49;
	neg.s32 	%r95, %r2;
$L__BB1_51:
	.pragma "nounroll";
	mov.b32 	%r96, 0;
	setp.gt.s32 	%p31, %r37, 1;
	@%p31 bra 	$L__BB1_55;
	setp.eq.s32 	%p34, %r37, 0;
	@%p34 bra 	$L__BB1_59;
	setp.eq.s32 	%p35, %r37, 1;
	@%p35 bra 	$L__BB1_54;
	bra.uni 	$L__BB1_60;
$L__BB1_54:
	mov.b32 	%r84, 1;
	// begin inline asm
	st.global.relaxed.gpu.u32 [%rd3], %r84;
	// end inline asm
	// begin inline asm
	ld.global.relaxed.gpu.u32 %r96, [%rd4];
	// end inline asm
	bra.uni 	$L__BB1_60;
$L__BB1_55:
	setp.eq.s32 	%p32, %r37, 2;
	@%p32 bra 	$L__BB1_58;
	setp.ne.s32 	%p33, %r37, 3;
	@%p33 bra 	$L__BB1_60;
	mov.b32 	%r80, 1;
	// begin inline asm
	st.global.release.gpu.u32 [%rd3], %r80;
	// end inline asm
	// begin inline asm
	ld.global.acquire.gpu.u32 %r96, [%rd4];
	// end inline asm
	bra.uni 	$L__BB1_60;
$L__BB1_58:
	mov.b32 	%r82, 1;
	// begin inline asm
	st.global.relaxed.sys.u32 [%rd3], %r82;
	// end inline asm
	// begin inline asm
	fence.sc.sys;
	// end inline asm
	// begin inline asm
	ld.global.relaxed.sys.u32 %r96, [%rd4];
	// end inline asm
	bra.uni 	$L__BB1_60;
$L__BB1_59:
	mov.b32 	%r86, 1;
	// begin inline asm
	st.global.relaxed.sys.u32 [%rd3], %r86;
	// end inline asm
	// begin inline asm
	ld.global.relaxed.sys.u32 %r96, [%rd4];
	// end inline asm
$L__BB1_60:
	setp.ne.s32 	%p36, %r1, 0;
	st.global.u32 	[%rd59], %r96;
	bar.sync 	0;
	@%p36 bra 	$L__BB1_62;
	mov.b32 	%r88, 0;
	st.global.u32 	[%rd2], %r88;
	st.global.u32 	[%rd1], %r88;
$L__BB1_62:
	bar.sync 	0;
	add.s64 	%rd59, %rd59, 4;
	add.s32 	%r95, %r95, 1;
	setp.ne.s32 	%p37, %r95, 0;
	@%p37 bra 	$L__BB1_51;
$L__BB1_63:
	ret;

}


// ===== COMPILED SASS (sm_100) =====

	.target	sm_100

	.elftype	@"ET_EXEC"


//--------------------- .note.nv.tkinfo           --------------------------
	.section	.note.nv.tkinfo,"",@"SHT_NOTE"
	.sectionflags	@"SHF_NOTE_NV_TKINFO"
	.tkinfo
        /*0018*/ 	.word	0x00000002
        /*0030*/ 	.string	""
        /*0030*/ 	.string	"ptxas"
        /*0030*/ 	.string	"Cuda compilation tools, release 13.0, V13.0.88"
        /*0030*/ 	.string	"Build cuda_13.0.r13.0/compiler.36424714_0"
        /*0030*/ 	.string	"-arch sm_100 -m 64 "



//--------------------- .note.nv.cuinfo           --------------------------
	.section	.note.nv.cuinfo,"",@"SHT_NOTE"
	.sectionflags	@"SHF_NOTE_NV_CUINFO"
        /*0018*/ 	.short	0x0002
        /*001a*/ 	.short	0x0064
        /*001c*/ 	.short	0x0082
	.zero		2


//--------------------- .nv.info                  --------------------------
	.section	.nv.info,"",@"SHT_CUDA_INFO"
	.align	4


	//----- nvinfo : EIATTR_REGCOUNT
	.align		4
        /*0000*/ 	.byte	0x04, 0x2f
        /*0002*/ 	.short	(.L_1 - .L_0)
	.align		4
.L_0:
        /*0004*/ 	.word	index@(_Z14sb_litmus_testPiS_S_S_i)
        /*0008*/ 	.word	0x00000010


	//----- nvinfo : EIATTR_FRAME_SIZE
	.align		4
.L_1:
        /*000c*/ 	.byte	0x04, 0x11
        /*000e*/ 	.short	(.L_3 - .L_2)
	.align		4
.L_2:
        /*0010*/ 	.word	index@(_Z14sb_litmus_testPiS_S_S_i)
        /*0014*/ 	.word	0x00000000


	//----- nvinfo : EIATTR_REGCOUNT
	.align		4
.L_3:
        /*0018*/ 	.byte	0x04, 0x2f
        /*001a*/ 	.short	(.L_5 - .L_4)
	.align		4
.L_4:
        /*001c*/ 	.word	index@(_Z20sb_litmus_test_paramPiS_S_S_ii)
        /*0020*/ 	.word	0x00000018


	//----- nvinfo : EIATTR_FRAME_SIZE
	.align		4
.L_5:
        /*0024*/ 	.byte	0x04, 0x11
        /*0026*/ 	.short	(.L_7 - .L_6)
	.align		4
.L_6:
        /*0028*/ 	.word	index@(_Z20sb_litmus_test_paramPiS_S_S_ii)
        /*002c*/ 	.word	0x00000000


	//----- nvinfo : EIATTR_MIN_STACK_SIZE
	.align		4
.L_7:
        /*0030*/ 	.byte	0x04, 0x12
        /*0032*/ 	.short	(.L_9 - .L_8)
	.align		4
.L_8:
        /*0034*/ 	.word	index@(_Z20sb_litmus_test_paramPiS_S_S_ii)
        /*0038*/ 	.word	0x00000000


	//----- nvinfo : EIATTR_MIN_STACK_SIZE
	.align		4
.L_9:
        /*003c*/ 	.byte	0x04, 0x12
        /*003e*/ 	.short	(.L_11 - .L_10)
	.align		4
.L_10:
        /*0040*/ 	.word	index@(_Z14sb_litmus_testPiS_S_S_i)
        /*0044*/ 	.word	0x00000000
.L_11:


//--------------------- .nv.compat                --------------------------
	.section	.nv.compat,"",@"SHT_CUDA_COMPAT_INFO"
	.align	4
        /*0000*/ 	.byte	0x02, 0x09, 0x00, 0x00, 0x02, 0x02, 0x01, 0x00, 0x02, 0x05, 0x05, 0x00, 0x03, 0x07, 0x01, 0x01
        /*0010*/ 	.byte	0x02, 0x03, 0x00, 0x00, 0x02, 0x06, 0x01, 0x00, 0x04, 0x0b, 0x08, 0x00, 0x09, 0x00, 0x00, 0x00
        /*0020*/ 	.byte	0x00, 0x00, 0x00, 0x00


//--------------------- .nv.info._Z20sb_litmus_test_paramPiS_S_S_ii --------------------------
	.section	.nv.info._Z20sb_litmus_test_paramPiS_S_S_ii,"",@"SHT_CUDA_INFO"
	.sectionflags	@""
	.align	4


	//----- nvinfo : EIATTR_CUDA_API_VERSION
	.align		4
        /*0000*/ 	.byte	0x04, 0x37
        /*0002*/ 	.short	(.L_13 - .L_12)
.L_12:
        /*0004*/ 	.word	0x00000082


	//----- nvinfo : EIATTR_KPARAM_INFO
	.align		4
.L_13:
        /*0008*/ 	.byte	0x04, 0x17
        /*000a*/ 	.short	(.L_15 - .L_14)
.L_14:
        /*000c*/ 	.word	0x00000000
        /*0010*/ 	.short	0x0005
        /*0012*/ 	.short	0x0024
        /*0014*/ 	.byte	0x00, 0xf0, 0x11, 0x00


	//----- nvinfo : EIATTR_KPARAM_INFO
	.align		4
.L_15:
        /*0018*/ 	.byte	0x04, 0x17
        /*001a*/ 	.short	(.L_17 - .L_16)
.L_16:
        /*001c*/ 	.word	0x00000000
        /*0020*/ 	.short	0x0004
        /*0022*/ 	.short	0x0020
        /*0024*/ 	.byte	0x00, 0xf0, 0x11, 0x00


	//----- nvinfo : EIATTR_KPARAM_INFO
	.align		4
.L_17:
        /*0028*/ 	.byte	0x04, 0x17
        /*002a*/ 	.short	(.L_19 - .L_18)
.L_18:
        /*002c*/ 	.word	0x00000000
        /*0030*/ 	.short	0x0003
        /*0032*/ 	.short	0x0018
        /*0034*/ 	.byte	0x00, 0xf5, 0x21, 0x00


	//----- nvinfo : EIATTR_KPARAM_INFO
	.align		4
.L_19:
        /*0038*/ 	.byte	0x04, 0x17
        /*003a*/ 	.short	(.L_21 - .L_20)
.L_20:
        /*003c*/ 	.word	0x00000000
        /*0040*/ 	.short	0x0002
        /*0042*/ 	.short	0x0010
        /*0044*/ 	.byte	0x00, 0xf5, 0x21, 0x00


	//----- nvinfo : EIATTR_KPARAM_INFO
	.align		4
.L_21:
        /*0048*/ 	.byte	0x04, 0x17
        /*004a*/ 	.short	(.L_23 - .L_22)
.L_22:
        /*004c*/ 	.word	0x00000000
        /*0050*/ 	.short	0x0001
        /*0052*/ 	.short	0x0008
        /*0054*/ 	.byte	0x00, 0xf5, 0x21, 0x00


	//----- nvinfo : EIATTR_KPARAM_INFO
	.align		4
.L_23:
        /*0058*/ 	.byte	0x04, 0x17
        /*005a*/ 	.short	(.L_25 - .L_24)
.L_24:
        /*005c*/ 	.word	0x00000000
        /*0060*/ 	.short	0x0000
        /*0062*/ 	.short	0x0000
        /*0064*/ 	.byte	0x00, 0xf5, 0x21, 0x00


	//----- nvinfo : EIATTR_SPARSE_MMA_MASK
	.align		4
.L_25:
        /*0068*/ 	.byte	0x03, 0x50
        /*006a*/ 	.short	0x0000


	//----- nvinfo : EIATTR_MAXREG_COUNT
	.align		4
        /*006c*/ 	.byte	0x03, 0x1b
        /*006e*/ 	.short	0x00ff


	//----- nvinfo : EIATTR_NUM_BARRIERS
	.align		4
        /*0070*/ 	.byte	0x02, 0x4c
        /*0072*/ 	.byte	0x01
	.zero		1


	//----- nvinfo : EIATTR_MERCURY_ISA_VERSION
	.align		4
        /*0074*/ 	.byte	0x03, 0x5f
        /*0076*/ 	.short	0x0101


	//----- nvinfo : EIATTR_VRC_CTA_INIT_COUNT
	.align		4
        /*0078*/ 	.byte	0x02, 0x4a
	.zero		1
	.zero		1


	//----- nvinfo : EIATTR_EXIT_INSTR_OFFSETS
	.align		4
        /*007c*/ 	.byte	0x04, 0x1c
        /*007e*/ 	.short	(.L_27 - .L_26)


	//   ....[0]....
.L_26:
        /*0080*/ 	.word	0x00000030


	//   ....[1]....
        /*0084*/ 	.word	0x000000c0


	//   ....[2]....
        /*0088*/ 	.word	0x00000ce0


	//   ....[3]....
        /*008c*/ 	.word	0x00001080


	//----- nvinfo : EIATTR_INDIRECT_BRANCH_TARGETS
	.align		4
.L_27:
        /*0090*/ 	.byte	0x04, 0x34
        /*0092*/ 	.short	(.L_29 - .L_28)


	//   ....[0]....
.L_28:
        /*0094*/ 	.word	.L_x_37@srel
        /*0098*/ 	.short	0x0
        /*009a*/ 	.short	0x0
        /*009c*/ 	.word	0x3
        /*00a0*/ 	.word	.L_x_38@srel
        /*00a4*/ 	.word	.L_x_39@srel
        /*00a8*/ 	.word	.L_x_2@srel


	//   ....[1]....
        /*00ac*/ 	.word	.L_x_41@srel
        /*00b0*/ 	.short	0x0
        /*00b2*/ 	.short	0x0
        /*00b4*/ 	.word	0x3
        /*00b8*/ 	.word	.L_x_42@srel
        /*00bc*/ 	.word	.L_x_43@srel
        /*00c0*/ 	.word	.L_x_2@srel


	//   ....[2]....
        /*00c4*/ 	.word	.L_x_45@srel
        /*00c8*/ 	.short	0x0
        /*00ca*/ 	.short	0x0
        /*00cc*/ 	.word	0x3
        /*00d0*/ 	.word	.L_x_46@srel
        /*00d4*/ 	.word	.L_x_47@srel
        /*00d8*/ 	.word	.L_x_4@srel


	//   ....[3]....
        /*00dc*/ 	.word	.L_x_49@srel
        /*00e0*/ 	.short	0x0
        /*00e2*/ 	.short	0x0
        /*00e4*/ 	.word	0x3
        /*00e8*/ 	.word	.L_x_50@srel
        /*00ec*/ 	.word	.L_x_51@srel
        /*00f0*/ 	.word	.L_x_7@srel


	//   ....[4]....
        /*00f4*/ 	.word	.L_x_53@srel
        /*00f8*/ 	.short	0x0
        /*00fa*/ 	.short	0x0
        /*00fc*/ 	.word	0x3
        /*0100*/ 	.word	.L_x_54@srel
        /*0104*/ 	.word	.L_x_55@srel
        /*0108*/ 	.word	.L_x_10@srel


	//   ....[5]....
        /*010c*/ 	.word	.L_x_57@srel
        /*0110*/ 	.short	0x0
        /*0112*/ 	.short	0x0
        /*0114*/ 	.word	0x3
        /*0118*/ 	.word	.L_x_58@srel
        /*011c*/ 	.word	.L_x_59@srel
        /*0120*/ 	.word	.L_x_14@srel


	//----- nvinfo : EIATTR_CBANK_PARAM_SIZE
	.align		4
.L_29:
        /*0124*/ 	.byte	0x03, 0x19
        /*0126*/ 	.short	0x0028


	//----- nvinfo : EIATTR_PARAM_CBANK
	.align		4
        /*0128*/ 	.byte	0x04, 0x0a
        /*012a*/ 	.short	(.L_31 - .L_30)
	.align		4
.L_30:
        /*012c*/ 	.word	index@(.nv.constant0._Z20sb_litmus_test_paramPiS_S_S_ii)
        /*0130*/ 	.short	0x0380
        /*0132*/ 	.short	0x0028


	//----- nvinfo : EIATTR_SW_WAR
	.align		4
.L_31:
        /*0134*/ 	.byte	0x04, 0x36
        /*0136*/ 	.short	(.L_33 - .L_32)
.L_32:
        /*0138*/ 	.word	0x00000008
.L_33:


//--------------------- .nv.info._Z14sb_litmus_testPiS_S_S_i --------------------------
	.section	.nv.info._Z14sb_litmus_testPiS_S_S_i,"",@"SHT_CUDA_INFO"
	.sectionflags	@""
	.align	4


	//----- nvinfo : EIATTR_CUDA_API_VERSION
	.align		4
        /*0000*/ 	.byte	0x04, 0x37
        /*0002*/ 	.short	(.L_35 - .L_34)
.L_34:
        /*0004*/ 	.word	0x00000082


	//----- nvinfo : EIATTR_KPARAM_INFO
	.align		4
.L_35:
        /*0008*/ 	.byte	0x04, 0x17
        /*000a*/ 	.short	(.L_37 - .L_36)
.L_36:
        /*000c*/ 	.word	0x00000000
        /*0010*/ 	.short	0x0004
        /*0012*/ 	.short	0x0020
        /*0014*/ 	.byte	0x00, 0xf0, 0x11, 0x00


	//----- nvinfo : EIATTR_KPARAM_INFO
	.align		4
.L_37:
        /*0018*/ 	.byte	0x04, 0x17
        /*001a*/ 	.short	(.L_39 - .L_38)
.L_38:
        /*001c*/ 	.word	0x00000000
        /*0020*/ 	.short	0x0003
        /*0022*/ 	.short	0x0018
        /*0024*/ 	.byte	0x00, 0xf5, 0x21, 0x00


	//----- nvinfo : EIATTR_KPARAM_INFO
	.align		4
.L_39:
        /*0028*/ 	.byte	0x04, 0x17
        /*002a*/ 	.short	(.L_41 - .L_40)
.L_40:
        /*002c*/ 	.word	0x00000000
        /*0030*/ 	.short	0x0002
        /*0032*/ 	.short	0x0010
        /*0034*/ 	.byte	0x00, 0xf5, 0x21, 0x00


	//----- nvinfo : EIATTR_KPARAM_INFO
	.align		4
.L_41:
        /*0038*/ 	.byte	0x04, 0x17
        /*003a*/ 	.short	(.L_43 - .L_42)
.L_42:
        /*003c*/ 	.word	0x00000000
        /*0040*/ 	.short	0x0001
        /*0042*/ 	.short	0x0008
        /*0044*/ 	.byte	0x00, 0xf5, 0x21, 0x00


	//----- nvinfo : EIATTR_KPARAM_INFO
	.align		4
.L_43:
        /*0048*/ 	.byte	0x04, 0x17
        /*004a*/ 	.short	(.L_45 - .L_44)
.L_44:
        /*004c*/ 	.word	0x00000000
        /*0050*/ 	.short	0x0000
        /*0052*/ 	.short	0x0000
        /*0054*/ 	.byte	0x00, 0xf5, 0x21, 0x00


	//----- nvinfo : EIATTR_SPARSE_MMA_MASK
	.align		4
.L_45:
        /*0058*/ 	.byte	0x03, 0x50
        /*005a*/ 	.short	0x0000


	//----- nvinfo : EIATTR_MAXREG_COUNT
	.align		4
        /*005c*/ 	.byte	0x03, 0x1b
        /*005e*/ 	.short	0x00ff


	//----- nvinfo : EIATTR_NUM_BARRIERS
	.align		4
        /*0060*/ 	.byte	0x02, 0x4c
        /*0062*/ 	.byte	0x01
	.zero		1


	//----- nvinfo : EIATTR_MERCURY_ISA_VERSION
	.align		4
        /*0064*/ 	.byte	0x03, 0x5f
        /*0066*/ 	.short	0x0101


	//----- nvinfo : EIATTR_VRC_CTA_INIT_COUNT
	.align		4
        /*0068*/ 	.byte	0x02, 0x4a
	.zero		1
	.zero		1


	//----- nvinfo : EIATTR_EXIT_INSTR_OFFSETS
	.align		4
        /*006c*/ 	.byte	0x04, 0x1c
        /*006e*/ 	.short	(.L_47 - .L_46)


	//   ....[0]....
.L_46:
        /*0070*/ 	.word	0x00000060


	//   ....[1]....
        /*0074*/ 	.word	0x00000830


	//   ....[2]....
        /*0078*/ 	.word	0x00000ae0


	//----- nvinfo : EIATTR_CRS_STACK_SIZE
	.align		4
.L_47:
        /*007c*/ 	.byte	0x04, 0x1e
        /*007e*/ 	.short	(.L_49 - .L_48)
.L_48:
        /*0080*/ 	.word	0x00000000


	//----- nvinfo : EIATTR_CBANK_PARAM_SIZE
	.align		4
.L_49:
        /*0084*/ 	.byte	0x03, 0x19
        /*0086*/ 	.short	0x0024


	//----- nvinfo : EIATTR_PARAM_CBANK
	.align		4
        /*0088*/ 	.byte	0x04, 0x0a
        /*008a*/ 	.short	(.L_51 - .L_50)
	.align		4
.L_50:
        /*008c*/ 	.word	index@(.nv.constant0._Z14sb_litmus_testPiS_S_S_i)
        /*0090*/ 	.short	0x0380
        /*0092*/ 	.short	0x0024


	//----- nvinfo : EIATTR_SW_WAR
	.align		4
.L_51:
        /*0094*/ 	.byte	0x04, 0x36
        /*0096*/ 	.short	(.L_53 - .L_52)
.L_52:
        /*0098*/ 	.word	0x00000008
.L_53:


//--------------------- .nv.callgraph             --------------------------
	.section	.nv.callgraph,"",@"SHT_CUDA_CALLGRAPH"
	.align	4
	.sectionentsize	8
	.align		4
        /*0000*/ 	.word	0x00000000
	.align		4
        /*0004*/ 	.word	0xffffffff
	.align		4
        /*0008*/ 	.word	0x00000000
	.align		4
        /*000c*/ 	.word	0xfffffffe
	.align		4
        /*0010*/ 	.word	0x00000000
	.align		4
        /*0014*/ 	.word	0xfffffffd
	.align		4
        /*0018*/ 	.word	0x00000000
	.align		4
        /*001c*/ 	.word	0xfffffffc


//--------------------- .nv.constant2._Z20sb_litmus_test_paramPiS_S_S_ii --------------------------
	.section	.nv.constant2._Z20sb_litmus_test_paramPiS_S_S_ii,"a",@progbits
	.sectionflags	@""
	.align	4
.nv.constant2._Z20sb_litmus_test_paramPiS_S_S_ii:
        /*0000*/ 	.byte	0xd0, 0x02, 0x00, 0x00, 0x90, 0x02, 0x00, 0x00, 0x60, 0x04, 0x00, 0x00, 0xf0, 0x03, 0x00, 0x00
        /*0010*/ 	.byte	0x70, 0x03, 0x00, 0x00, 0x60, 0x04, 0x00, 0x00, 0xa0, 0x05, 0x00, 0x00, 0x60, 0x05, 0x00, 0x00
        /*0020*/ 	.byte	0x10, 0x07, 0x00, 0x00, 0x30, 0x08, 0x00, 0x00, 0xf0, 0x07, 0x00, 0x00, 0xa0, 0x09, 0x00, 0x00
        /*0030*/ 	.byte	0xc0, 0x0a, 0x00, 0x00, 0x80, 0x0a, 0x00, 0x00, 0x30, 0x0c, 0x00, 0x00, 0x40, 0x0e, 0x00, 0x00
        /*0040*/ 	.byte	0x00, 0x0e, 0x00, 0x00, 0xb0, 0x0f, 0x00, 0x00


//--------------------- .text._Z20sb_litmus_test_paramPiS_S_S_ii --------------------------
	.section	.text._Z20sb_litmus_test_paramPiS_S_S_ii,"ax",@progbits
	.align	128
        .global         _Z20sb_litmus_test_paramPiS_S_S_ii
        .type           _Z20sb_litmus_test_paramPiS_S_S_ii,@function
        .size           _Z20sb_litmus_test_paramPiS_S_S_ii,(.L_x_61 - _Z20sb_litmus_test_paramPiS_S_S_ii)
        .other          _Z20sb_litmus_test_paramPiS_S_S_ii,@"STO_CUDA_ENTRY STV_DEFAULT"
_Z20sb_litmus_test_paramPiS_S_S_ii:
.text._Z20sb_litmus_test_paramPiS_S_S_ii:
[----:B------:R-:W-:Y:S01]  /*0000*/  LDC R1, c[0x0][0x37c] ;  /* 0x0000df00ff017b82 */ /* 0x000fe20000000800 */
[----:B------:R-:W0:Y:S02]  /*0010*/  S2R R18, SR_TID.X ;  /* 0x0000000000127919 */ /* 0x000e240000002100 */
[----:B0-----:R-:W-:-:S13]  /*0020*/  ISETP.GT.U32.AND P0, PT, R18, 0x1, PT ;  /* 0x000000011200780c */ /* 0x001fda0003f04070 */
[----:B------:R-:W-:Y:S05]  /*0030*/  @P0 EXIT ;  /* 0x000000000000094d */ /* 0x000fea0003800000 */
[----:B------:R-:W0:Y:S01]  /*0040*/  LDC.64 R6, c[0x0][0x390] ;  /* 0x0000e400ff067b82 */ /* 0x000e220000000a00 */
[----:B------:R-:W-:-:S07]  /*0050*/  ISETP.NE.AND P0, PT, R18, RZ, PT ;  /* 0x000000ff1200720c */ /* 0x000fce0003f05270 */
[----:B------:R-:W1:Y:S08]  /*0060*/  LDC R12, c[0x0][0x3a0] ;  /* 0x0000e800ff0c7b82 */ /* 0x000e700000000800 */
[----:B------:R-:W2:Y:S08]  /*0070*/  LDC.64 R4, c[0x0][0x380] ;  /* 0x0000e000ff047b82 */ /* 0x000eb00000000a00 */
[----:B------:R-:W3:Y:S08]  /*0080*/  LDC.64 R8, c[0x0][0x388] ;  /* 0x0000e200ff087b82 */ /* 0x000ef00000000a00 */
[----:B0-----:R-:W0:Y:S01]  /*0090*/  @P0 LDC R6, c[0x0][0x398] ;  /* 0x0000e600ff060b82 */ /* 0x001e220000000800 */
[----:B-1----:R-:W-:-:S07]  /*00a0*/  ISETP.GE.AND P1, PT, R12, 0x1, PT ;  /* 0x000000010c00780c */ /* 0x002fce0003f26270 */
[----:B------:R-:W1:Y:S06]  /*00b0*/  @P0 LDC R7, c[0x0][0x39c] ;  /* 0x0000e700ff070b82 */ /* 0x000e6c0000000800 */
[----:B--2---:R-:W-:Y:S05]  /*00c0*/  @!P1 EXIT ;  /* 0x000000000000994d */ /* 0x004fea0003800000 */
[----:B------:R-:W-:Y:S01]  /*00d0*/  ISETP.GE.U32.AND P1, PT, R12, 0x4, PT ;  /* 0x000000040c00780c */ /* 0x000fe20003f26070 */
[----:B------:R-:W2:Y:S01]  /*00e0*/  LDCU.64 UR6, c[0x0][0x358] ;  /* 0x00006b00ff0677ac */ /* 0x000ea20008000a00 */
[----:B---3--:R-:W-:Y:S01]  /*00f0*/  SEL R2, R4, R8, !P0 ;  /* 0x0000000804027207 */ /* 0x008fe20004000000 */
[----:B------:R-:W-:Y:S01]  /*0100*/  IMAD.MOV.U32 R10, RZ, RZ, RZ ;  /* 0x000000ffff0a7224 */ /* 0x000fe200078e00ff */
[----:B------:R-:W-:Y:S02]  /*0110*/  SEL R3, R5, R9, !P0 ;  /* 0x0000000905037207 */ /* 0x000fe40004000000 */
[----:B------:R-:W-:Y:S02]  /*0120*/  SEL R4, R8, R4, !P0 ;  /* 0x0000000408047207 */ /* 0x000fe40004000000 */
[----:B------:R-:W-:Y:S02]  /*0130*/  SEL R5, R9, R5, !P0 ;  /* 0x0000000509057207 */ /* 0x000fe40004000000 */
[----:B------:R-:W-:-:S03]  /*0140*/  LOP3.LUT R0, R12, 0x3, RZ, 0xc0, !PT ;  /* 0x000000030c007812 */ /* 0x000fc600078ec0ff */
[----:B------:R-:W-:Y:S05]  /*0150*/  @!P1 BRA `(.L_x_0) ;  /* 0x0000000800dc9947 */ /* 0x000fea0003800000 */
[----:B------:R-:W3:Y:S01]  /*0160*/  LDCU UR4, c[0x0][0x3a4] ;  /* 0x00007480ff0477ac */ /* 0x000ee20008000800 */
[----:B------:R-:W4:Y:S01]  /*0170*/  LDC R11, c[0x0][0x3a4] ;  /* 0x0000e900ff0b7b82 */ /* 0x000f220000000800 */
[----:B0-----:R-:W-:Y:S02]  /*0180*/  IADD3 R16, P1, PT, R6, 0x8, RZ ;  /* 0x0000000806107810 */ /* 0x001fe40007f3e0ff */
[----:B------:R-:W-:-:S03]  /*0190*/  LOP3.LUT R10, R12, 0x7ffffffc, RZ, 0xc0, !PT ;  /* 0x7ffffffc0c0a7812 */ /* 0x000fc600078ec0ff */
[----:B-1----:R-:W-:Y:S02]  /*01a0*/  IMAD.X R17, RZ, RZ, R7, P1 ;  /* 0x000000ffff117224 */ /* 0x002fe400008e0607 */
[----:B------:R-:W-:Y:S01]  /*01b0*/  IMAD.MOV R19, RZ, RZ, -R10 ;  /* 0x000000ffff137224 */ /* 0x000fe200078e0a0a */
[----:B---3--:R-:W-:-:S06]  /*01c0*/  UISETP.GT.AND UP0, UPT, UR4, 0x1, UPT ;  /* 0x000000010400788c */ /* 0x008fcc000bf04270 */
[----:B------:R-:W-:-:S13]  /*01d0*/  PLOP3.LUT P0, PT, PT, PT, UP0, 0x80, 0x8 ;  /* 0x000000000008781c */ /* 0x000fda0003f0f008 */
.L_x_12:
[----:B------:R-:W-:Y:S02]  /*01e0*/  VIADD R19, R19, 0x4 ;  /* 0x0000000413137836 */ /* 0x000fe40000000000 */
[----:B------:R-:W-:Y:S02]  /*01f0*/  IMAD.MOV.U32 R13, RZ, RZ, RZ ;  /* 0x000000ffff0d7224 */ /* 0x000fe400078e00ff */
[----:B------:R-:W-:Y:S01]  /*0200*/  IMAD.MOV.U32 R8, RZ, RZ, R16 ;  /* 0x000000ffff087224 */ /* 0x000fe200078e0010 */
[----:B------:R-:W-:Y:S01]  /*0210*/  ISETP.NE.AND P1, PT, R19, RZ, PT ;  /* 0x000000ff1300720c */ /* 0x000fe20003f25270 */
[----:B------:R-:W-:Y:S01]  /*0220*/  IMAD.MOV.U32 R9, RZ, RZ, R17 ;  /* 0x000000ffff097224 */ /* 0x000fe200078e0011 */
[----:B------:R-:W-:Y:S11]  /*0230*/  @P0 BRA `(.L_x_1) ;  /* 0x0000000000340947 */ /* 0x000ff60003800000 */
[----:B----4-:R-:W-:-:S04]  /*0240*/  VIMNMX.U32 R12, PT, PT, R11, 0x2, PT ;  /* 0x000000020b0c7848 */ /* 0x010fc80003fe0000 */
[----:B------:R-:W-:-:S04]  /*0250*/  SHF.L.U32 R12, R12, 0x2, RZ ;  /* 0x000000020c0c7819 */ /* 0x000fc800000006ff */
[----:B------:R-:W0:Y:S02]  /*0260*/  LDC R14, c[0x2][R12] ;  /* 0x008000000c0e7b82 */ /* 0x000e240000000800 */
[----:B0-----:R-:W-:-:S04]  /*0270*/  SHF.R.S32.HI R15, RZ, 0x1f, R14 ;  /* 0x0000001fff0f7819 */ /* 0x001fc8000001140e */
.L_x_37:
[----:B--2---:R-:W-:Y:S05]  /*0280*/  BRX R14 -0x290                                     (*"BRANCH_TARGETS .L_x_38,.L_x_39,.L_x_2"*) ;  /* 0xfffffffc0e5c7949 */ /* 0x004fea000383ffff */
.L_x_39:
[----:B------:R-:W-:-:S05]  /*0290*/  IMAD.MOV.U32 R15, RZ, RZ, 0x1 ;  /* 0x00000001ff0f7424 */ /* 0x000fca00078e00ff */
[----:B------:R2:W-:Y:S04]  /*02a0*/  STG.E.STRONG.GPU desc[UR6][R2.64], R15 ;  /* 0x0000000f02007986 */ /* 0x0005e8000c10f906 */
[----:B------:R2:W5:Y:S01]  /*02b0*/  LDG.E.STRONG.GPU R13, desc[UR6][R4.64] ;  /* 0x00000006040d7981 */ /* 0x000562000c1ef900 */
[----:B------:R-:W-:Y:S05]  /*02c0*/  BRA `(.L_x_2) ;  /* 0x0000000000647947 */ /* 0x000fea0003800000 */
.L_x_38:
[----:B------:R-:W-:-:S05]  /*02d0*/  IMAD.MOV.U32 R15, RZ, RZ, 0x1 ;  /* 0x00000001ff0f7424 */ /* 0x000fca00078e00ff */
[----:B------:R3:W-:Y:S04]  /*02e0*/  STG.E.STRONG.SYS desc[UR6][R2.64], R15 ;  /* 0x0000000f02007986 */ /* 0x0007e8000c115906 */
[----:B------:R3:W5:Y:S01]  /*02f0*/  LDG.E.STRONG.SYS R13, desc[UR6][R4.64] ;  /* 0x00000006040d7981 */ /* 0x000762000c1f5900 */
[----:B------:R-:W-:Y:S05]  /*0300*/  BRA `(.L_x_2) ;  /* 0x0000000000547947 */ /* 0x000fea0003800000 */
.L_x_1:
[----:B------:R-:W-:-:S05]  /*0310*/  IMAD.MOV.U32 R12, RZ, RZ, -0x2 ;  /* 0xfffffffeff0c7424 */ /* 0x000fca00078e00ff */
[----:B----4-:R-:W-:-:S05]  /*0320*/  VIADDMNMX.U32 R12, R11, R12, 0x2, PT ;  /* 0x000000020b0c7446 */ /* 0x010fca000380000c */
[----:B------:R-:W-:-:S04]  /*0330*/  IMAD.SHL.U32 R12, R12, 0x4, RZ ;  /* 0x000000040c0c7824 */ /* 0x000fc800078e00ff */
[----:B------:R-:W0:Y:S02]  /*0340*/  LDC R14, c[0x2][R12+0xc] ;  /* 0x008003000c0e7b82 */ /* 0x000e240000000800 */
[----:B0-----:R-:W-:-:S04]  /*0350*/  SHF.R.S32.HI R15, RZ, 0x1f, R14 ;  /* 0x0000001fff0f7819 */ /* 0x001fc8000001140e */
.L_x_41:
[----:B--2---:R-:W-:Y:S05]  /*0360*/  BRX R14 -0x370                                     (*"BRANCH_TARGETS .L_x_42,.L_x_43,.L_x_2"*) ;  /* 0xfffffffc0e247949 */ /* 0x004fea000383ffff */
.L_x_43:
[----:B------:R-:W-:Y:S01]  /*0370*/  IMAD.MOV.U32 R15, RZ, RZ, 0x1 ;  /* 0x00000001ff0f7424 */ /* 0x000fe200078e00ff */
[----:B------:R-:W-:Y:S06]  /*0380*/  MEMBAR.ALL.GPU ;  /* 0x0000000000007992 */ /* 0x000fec000000a000 */
[----:B------:R-:W-:-:S00]  /*0390*/  ERRBAR ;  /* 0x00000000000079ab */ /* 0x000fc00000000000 */
[----:B------:R-:W-:Y:S06]  /*03a0*/  CGAERRBAR ;  /* 0x00000000000075ab */ /* 0x000fec0000000000 */
[----:B------:R1:W-:Y:S04]  /*03b0*/  STG.E.STRONG.GPU desc[UR6][R2.64], R15 ;  /* 0x0000000f02007986 */ /* 0x0003e8000c10f906 */
[----:B------:R1:W2:Y:S04]  /*03c0*/  LDG.E.STRONG.GPU R13, desc[UR6][R4.64] ;  /* 0x00000006040d7981 */ /* 0x0002a8000c1ef900 */
[----:B--2---:R-:W-:Y:S01]  /*03d0*/  CCTL.IVALL ;  /* 0x00000000ff00798f */ /* 0x004fe20002000000 */
[----:B------:R-:W-:Y:S05]  /*03e0*/  BRA `(.L_x_2) ;  /* 0x00000000001c7947 */ /* 0x000fea0003800000 */
.L_x_42:
[----:B------:R-:W-:-:S05]  /*03f0*/  IMAD.MOV.U32 R13, RZ, RZ, 0x1 ;  /* 0x00000001ff0d7424 */ /* 0x000fca00078e00ff */
[----:B------:R0:W-:Y:S01]  /*0400*/  STG.E.STRONG.SYS desc[UR6][R2.64], R13 ;  /* 0x0000000d02007986 */ /* 0x0001e2000c115906 */
[----:B------:R-:W-:Y:S06]  /*0410*/  MEMBAR.SC.SYS ;  /* 0x0000000000007992 */ /* 0x000fec0000003000 */
[----:B------:R-:W-:-:S00]  /*0420*/  ERRBAR ;  /* 0x00000000000079ab */ /* 0x000fc00000000000 */
[----:B------:R-:W-:Y:S06]  /*0430*/  CGAERRBAR ;  /* 0x00000000000075ab */ /* 0x000fec0000000000 */
[----:B------:R-:W-:Y:S04]  /*0440*/  CCTL.IVALL ;  /* 0x00000000ff00798f */ /* 0x000fe80002000000 */
[----:B0-----:R0:W5:Y:S02]  /*0450*/  LDG.E.STRONG.SYS R13, desc[UR6][R4.64] ;  /* 0x00000006040d7981 */ /* 0x001164000c1f5900 */
.L_x_2:
[----:B------:R-:W-:Y:S01]  /*0460*/  ISETP.NE.AND P2, PT, R18, RZ, PT ;  /* 0x000000ff1200720c */ /* 0x000fe20003f45270 */
[----:B-----5:R4:W-:Y:S01]  /*0470*/  STG.E desc[UR6][R8.64+-0x8], R13 ;  /* 0xfffff80d08007986 */ /* 0x0209e2000c101906 */
[----:B------:R-:W-:Y:S01]  /*0480*/  BAR.SYNC.DEFER_BLOCKING 0x0 ;  /* 0x0000000000007b1d */ /* 0x000fe20000010000 */
[----:B------:R-:W-:Y:S01]  /*0490*/  ISETP.GT.AND P0, PT, R11, 0x1, PT ;  /* 0x000000010b00780c */ /* 0x000fe20003f04270 */
[----:B------:R-:W-:-:S09]  /*04a0*/  HFMA2 R21, -RZ, RZ, 0, 0 ;  /* 0x00000000ff157431 */ /* 0x000fd200000001ff */
[----:B-123--:R-:W1:Y:S08]  /*04b0*/  @!P2 LDC.64 R14, c[0x0][0x380] ;  /* 0x0000e000ff0eab82 */ /* 0x00ee700000000a00 */
[----:B------:R-:W2:Y:S01]  /*04c0*/  @!P2 LDC.64 R16, c[0x0][0x388] ;  /* 0x0000e200ff10ab82 */ /* 0x000ea20000000a00 */
[----:B-1----:R4:W-:Y:S04]  /*04d0*/  @!P2 STG.E desc[UR6][R14.64], RZ ;  /* 0x000000ff0e00a986 */ /* 0x0029e8000c101906 */
[----:B--2---:R4:W-:Y:S03]  /*04e0*/  @!P2 STG.E desc[UR6][R16.64], RZ ;  /* 0x000000ff1000a986 */ /* 0x0049e6000c101906 */
[----:B------:R-:W-:Y:S06]  /*04f0*/  BAR.SYNC.DEFER_BLOCKING 0x0 ;  /* 0x0000000000007b1d */ /* 0x000fec0000010000 */
[----:B------:R-:W-:Y:S05]  /*0500*/  @P0 BRA `(.L_x_3) ;  /* 0x0000000000340947 */ /* 0x000fea0003800000 */
[----:B------:R-:W-:-:S05]  /*0510*/  VIMNMX.U32 R12, PT, PT, R11, 0x2, PT ;  /* 0x000000020b0c7848 */ /* 0x000fca0003fe0000 */
[----:B----4-:R-:W-:-:S04]  /*0520*/  IMAD.SHL.U32 R14, R12, 0x4, RZ ;  /* 0x000000040c0e7824 */ /* 0x010fc800078e00ff */
[----:B------:R-:W1:Y:S02]  /*0530*/  LDC R12, c[0x2][R14+0x18] ;  /* 0x008006000e0c7b82 */ /* 0x000e640000000800 */
[----:B-1----:R-:W-:-:S04]  /*0540*/  SHF.R.S32.HI R13, RZ, 0x1f, R12 ;  /* 0x0000001fff0d7819 */ /* 0x002fc8000001140c */
.L_x_45:
[----:B------:R-:W-:Y:S05]  /*0550*/  BRX R12 -0x560                                     (*"BRANCH_TARGETS .L_x_46,.L_x_47,.L_x_4"*) ;  /* 0xfffffff80ca87949 */ /* 0x000fea000383ffff */
.L_x_47:
[----:B------:R-:W-:-:S05]  /*0560*/  IMAD.MOV.U32 R13, RZ, RZ, 0x1 ;  /* 0x00000001ff0d7424 */ /* 0x000fca00078e00ff */
[----:B------:R1:W-:Y:S04]  /*0570*/  STG.E.STRONG.GPU desc[UR6][R2.64], R13 ;  /* 0x0000000d02007986 */ /* 0x0003e8000c10f906 */
[----:B------:R1:W5:Y:S01]  /*0580*/  LDG.E.STRONG.GPU R21, desc[UR6][R4.64] ;  /* 0x0000000604157981 */ /* 0x000362000c1ef900 */
[----:B------:R-:W-:Y:S05]  /*0590*/  BRA `(.L_x_4) ;  /* 0x00000000005c7947 */ /* 0x000fea0003800000 */
.L_x_46:
[----:B------:R-:W-:-:S05]  /*05a0*/  IMAD.MOV.U32 R13, RZ, RZ, 0x1 ;  /* 0x00000001ff0d7424 */ /* 0x000fca00078e00ff */
[----:B------:R3:W-:Y:S04]  /*05b0*/  STG.E.STRONG.SYS desc[UR6][R2.64], R13 ;  /* 0x0000000d02007986 */ /* 0x0007e8000c115906 */
[----:B------:R3:W5:Y:S01]  /*05c0*/  LDG.E.STRONG.SYS R21, desc[UR6][R4.64] ;  /* 0x0000000604157981 */ /* 0x000762000c1f5900 */
[----:B------:R-:W-:Y:S05]  /*05d0*/  BRA `(.L_x_4) ;  /* 0x00000000004c7947 */ /* 0x000fea0003800000 */
.L_x_3:
[----:B------:R-:W-:-:S13]  /*05e0*/  ISETP.NE.AND P3, PT, R11, 0x2, PT ;  /* 0x000000020b00780c */ /* 0x000fda0003f65270 */
[----:B------:R-:W-:Y:S05]  /*05f0*/  @!P3 BRA `(.L_x_5) ;  /* 0x000000000028b947 */ /* 0x000fea0003800000 */
[----:B------:R-:W-:-:S13]  /*0600*/  ISETP.NE.AND P3, PT, R11, 0x3, PT ;  /* 0x000000030b00780c */ /* 0x000fda0003f65270 */
[----:B------:R-:W-:Y:S05]  /*0610*/  @P3 BRA `(.L_x_4) ;  /* 0x00000000003c3947 */ /* 0x000fea0003800000 */
[----:B----4-:R-:W-:Y:S01]  /*0620*/  IMAD.MOV.U32 R13, RZ, RZ, 0x1 ;  /* 0x00000001ff0d7424 */ /* 0x010fe200078e00ff */
[----:B------:R-:W-:Y:S06]  /*0630*/  MEMBAR.ALL.GPU ;  /* 0x0000000000007992 */ /* 0x000fec000000a000 */
[----:B------:R-:W-:-:S00]  /*0640*/  ERRBAR ;  /* 0x00000000000079ab */ /* 0x000fc00000000000 */
[----:B------:R-:W-:Y:S06]  /*0650*/  CGAERRBAR ;  /* 0x00000000000075ab */ /* 0x000fec0000000000 */
[----:B------:R2:W-:Y:S04]  /*0660*/  STG.E.STRONG.GPU desc[UR6][R2.64], R13 ;  /* 0x0000000d02007986 */ /* 0x0005e8000c10f906 */
[----:B------:R2:W3:Y:S04]  /*0670*/  LDG.E.STRONG.GPU R21, desc[UR6][R4.64] ;  /* 0x0000000604157981 */ /* 0x0004e8000c1ef900 */
[----:B---3--:R-:W-:Y:S01]  /*0680*/  CCTL.IVALL ;  /* 0x00000000ff00798f */ /* 0x008fe20002000000 */
[----:B------:R-:W-:Y:S05]  /*0690*/  BRA `(.L_x_4) ;  /* 0x00000000001c7947 */ /* 0x000fea0003800000 */
.L_x_5:
[----:B----4-:R-:W-:-:S05]  /*06a0*/  IMAD.MOV.U32 R13, RZ, RZ, 0x1 ;  /* 0x00000001ff0d7424 */ /* 0x010fca00078e00ff */
[----:B------:R1:W-:Y:S01]  /*06b0*/  STG.E.STRONG.SYS desc[UR6][R2.64], R13 ;  /* 0x0000000d02007986 */ /* 0x0003e2000c115906 */
[----:B------:R-:W-:Y:S06]  /*06c0*/  MEMBAR.SC.SYS ;  /* 0x0000000000007992 */ /* 0x000fec0000003000 */
[----:B------:R-:W-:-:S00]  /*06d0*/  ERRBAR ;  /* 0x00000000000079ab */ /* 0x000fc00000000000 */
[----:B------:R-:W-:Y:S06]  /*06e0*/  CGAERRBAR ;  /* 0x00000000000075ab */ /* 0x000fec0000000000 */
[----:B------:R-:W-:Y:S04]  /*06f0*/  CCTL.IVALL ;  /* 0x00000000ff00798f */ /* 0x000fe80002000000 */
[----:B------:R1:W5:Y:S02]  /*0700*/  LDG.E.STRONG.SYS R21, desc[UR6][R4.64] ;  /* 0x0000000604157981 */ /* 0x000364000c1f5900 */
.L_x_4:
[----:B-----5:R0:W-:Y:S01]  /*0710*/  STG.E desc[UR6][R8.64+-0x4], R21 ;  /* 0xfffffc1508007986 */ /* 0x0201e2000c101906 */
[----:B-1234-:R-:W1:Y:S01]  /*0720*/  @!P2 LDC.64 R12, c[0x0][0x380] ;  /* 0x0000e000ff0cab82 */ /* 0x01ee620000000a00 */
[----:B------:R-:W-:-:S07]  /*0730*/  IMAD.MOV.U32 R17, RZ, RZ, RZ ;  /* 0x000000ffff117224 */ /* 0x000fce00078e00ff */
[----:B------:R-:W-:Y:S08]  /*0740*/  BAR.SYNC.DEFER_BLOCKING 0x0 ;  /* 0x0000000000007b1d */ /* 0x000ff00000010000 */
[----:B------:R-:W2:Y:S01]  /*0750*/  @!P2 LDC.64 R14, c[0x0][0x388] ;  /* 0x0000e200ff0eab82 */ /* 0x000ea20000000a00 */
[----:B-1----:R0:W-:Y:S04]  /*0760*/  @!P2 STG.E desc[UR6][R12.64], RZ ;  /* 0x000000ff0c00a986 */ /* 0x0021e8000c101906 */
[----:B--2---:R0:W-:Y:S03]  /*0770*/  @!P2 STG.E desc[UR6][R14.64], RZ ;  /* 0x000000ff0e00a986 */ /* 0x0041e6000c101906 */
[----:B------:R-:W-:Y:S06]  /*0780*/  BAR.SYNC.DEFER_BLOCKING 0x0 ;  /* 0x0000000000007b1d */ /* 0x000fec0000010000 */
[----:B------:R-:W-:Y:S05]  /*0790*/  @P0 BRA `(.L_x_6) ;  /* 0x0000000000340947 */ /* 0x000fea0003800000 */
[----:B0-----:R-:W-:-:S04]  /*07a0*/  VIMNMX.U32 R12, PT, PT, R11, 0x2, PT ;  /* 0x000000020b0c7848 */ /* 0x001fc80003fe0000 */
[----:B------:R-:W-:-:S04]  /*07b0*/  SHF.L.U32 R14, R12, 0x2, RZ ;  /* 0x000000020c0e7819 */ /* 0x000fc800000006ff */
[----:B------:R-:W0:Y:S02]  /*07c0*/  LDC R12, c[0x2][R14+0x24] ;  /* 0x008009000e0c7b82 */ /* 0x000e240000000800 */
[----:B0-----:R-:W-:-:S04]  /*07d0*/  SHF.R.S32.HI R13, RZ, 0x1f, R12 ;  /* 0x0000001fff0d7819 */ /* 0x001fc8000001140c */
.L_x_49:
[----:B------:R-:W-:Y:S05]  /*07e0*/  BRX R12 -0x7f0                                     (*"BRANCH_TARGETS .L_x_50,.L_x_51,.L_x_7"*) ;  /* 0xfffffff80c047949 */ /* 0x000fea000383ffff */
.L_x_51:
[----:B------:R-:W-:-:S05]  /*07f0*/  IMAD.MOV.U32 R13, RZ, RZ, 0x1 ;  /* 0x00000001ff0d7424 */ /* 0x000fca00078e00ff */
[----:B------:R3:W-:Y:S04]  /*0800*/  STG.E.STRONG.GPU desc[UR6][R2.64], R13 ;  /* 0x0000000d02007986 */ /* 0x0007e8000c10f906 */
[----:B------:R3:W5:Y:S01]  /*0810*/  LDG.E.STRONG.GPU R17, desc[UR6][R4.64] ;  /* 0x0000000604117981 */ /* 0x000762000c1ef900 */
[----:B------:R-:W-:Y:S05]  /*0820*/  BRA `(.L_x_7) ;  /* 0x00000000005c7947 */ /* 0x000fea0003800000 */
.L_x_50:
[----:B------:R-:W-:-:S05]  /*0830*/  IMAD.MOV.U32 R13, RZ, RZ, 0x1 ;  /* 0x00000001ff0d7424 */ /* 0x000fca00078e00ff */
[----:B------:R2:W-:Y:S04]  /*0840*/  STG.E.STRONG.SYS desc[UR6][R2.64], R13 ;  /* 0x0000000d02007986 */ /* 0x0005e8000c115906 */
[----:B------:R2:W5:Y:S01]  /*0850*/  LDG.E.STRONG.SYS R17, desc[UR6][R4.64] ;  /* 0x0000000604117981 */ /* 0x000562000c1f5900 */
[----:B------:R-:W-:Y:S05]  /*0860*/  BRA `(.L_x_7) ;  /* 0x00000000004c7947 */ /* 0x000fea0003800000 */
.L_x_6:
[----:B------:R-:W-:-:S13]  /*0870*/  ISETP.NE.AND P3, PT, R11, 0x2, PT ;  /* 0x000000020b00780c */ /* 0x000fda0003f65270 */
[----:B------:R-:W-:Y:S05]  /*0880*/  @!P3 BRA `(.L_x_8) ;  /* 0x000000000028b947 */ /* 0x000fea0003800000 */
[----:B------:R-:W-:-:S13]  /*0890*/  ISETP.NE.AND P3, PT, R11, 0x3, PT ;  /* 0x000000030b00780c */ /* 0x000fda0003f65270 */
[----:B------:R-:W-:Y:S05]  /*08a0*/  @P3 BRA `(.L_x_7) ;  /* 0x00000000003c3947 */ /* 0x000fea0003800000 */
[----:B0-----:R-:W-:Y:S01]  /*08b0*/  IMAD.MOV.U32 R13, RZ, RZ, 0x1 ;  /* 0x00000001ff0d7424 */ /* 0x001fe200078e00ff */
[----:B------:R-:W-:Y:S06]  /*08c0*/  MEMBAR.ALL.GPU ;  /* 0x0000000000007992 */ /* 0x000fec000000a000 */
[----:B------:R-:W-:-:S00]  /*08d0*/  ERRBAR ;  /* 0x00000000000079ab */ /* 0x000fc00000000000 */
[----:B------:R-:W-:Y:S06]  /*08e0*/  CGAERRBAR ;  /* 0x00000000000075ab */ /* 0x000fec0000000000 */
[----:B------:R1:W-:Y:S04]  /*08f0*/  STG.E.STRONG.GPU desc[UR6][R2.64], R13 ;  /* 0x0000000d02007986 */ /* 0x0003e8000c10f906 */
[----:B------:R1:W2:Y:S04]  /*0900*/  LDG.E.STRONG.GPU R17, desc[UR6][R4.64] ;  /* 0x0000000604117981 */ /* 0x0002a8000c1ef900 */
[----:B--2---:R-:W-:Y:S01]  /*0910*/  CCTL.IVALL ;  /* 0x00000000ff00798f */ /* 0x004fe20002000000 */
[----:B------:R-:W-:Y:S05]  /*0920*/  BRA `(.L_x_7) ;  /* 0x00000000001c7947 */ /* 0x000fea0003800000 */
.L_x_8:
[----:B0-----:R-:W-:-:S05]  /*0930*/  IMAD.MOV.U32 R13, RZ, RZ, 0x1 ;  /* 0x00000001ff0d7424 */ /* 0x001fca00078e00ff */
[----:B------:R0:W-:Y:S01]  /*0940*/  STG.E.STRONG.SYS desc[UR6][R2.64], R13 ;  /* 0x0000000d02007986 */ /* 0x0001e2000c115906 */
[----:B------:R-:W-:Y:S06]  /*0950*/  MEMBAR.SC.SYS ;  /* 0x0000000000007992 */ /* 0x000fec0000003000 */
[----:B------:R-:W-:-:S00]  /*0960*/  ERRBAR ;  /* 0x00000000000079ab */ /* 0x000fc00000000000 */
[----:B------:R-:W-:Y:S06]  /*0970*/  CGAERRBAR ;  /* 0x00000000000075ab */ /* 0x000fec0000000000 */
[----:B------:R-:W-:Y:S04]  /*0980*/  CCTL.IVALL ;  /* 0x00000000ff00798f */ /* 0x000fe80002000000 */
[----:B------:R0:W5:Y:S02]  /*0990*/  LDG.E.STRONG.SYS R17, desc[UR6][R4.64] ;  /* 0x0000000604117981 */ /* 0x000164000c1f5900 */
.L_x_7:
[----:B-----5:R4:W-:Y:S01]  /*09a0*/  STG.E desc[UR6][R8.64], R17 ;  /* 0x0000001108007986 */ /* 0x0209e2000c101906 */
[----:B0123--:R-:W0:Y:S01]  /*09b0*/  @!P2 LDC.64 R12, c[0x0][0x380] ;  /* 0x0000e000ff0cab82 */ /* 0x00fe220000000a00 */
[----:B------:R-:W-:-:S07]  /*09c0*/  IMAD.MOV.U32 R21, RZ, RZ, RZ ;  /* 0x000000ffff157224 */ /* 0x000fce00078e00ff */
[----:B------:R-:W-:Y:S08]  /*09d0*/  BAR.SYNC.DEFER_BLOCKING 0x0 ;  /* 0x0000000000007b1d */ /* 0x000ff00000010000 */
[----:B------:R-:W1:Y:S01]  /*09e0*/  @!P2 LDC.64 R14, c[0x0][0x388] ;  /* 0x0000e200ff0eab82 */ /* 0x000e620000000a00 */
[----:B0-----:R4:W-:Y:S04]  /*09f0*/  @!P2 STG.E desc[UR6][R12.64], RZ ;  /* 0x000000ff0c00a986 */ /* 0x0019e8000c101906 */
[----:B-1----:R4:W-:Y:S03]  /*0a00*/  @!P2 STG.E desc[UR6][R14.64], RZ ;  /* 0x000000ff0e00a986 */ /* 0x0029e6000c101906 */
[----:B------:R-:W-:Y:S06]  /*0a10*/  BAR.SYNC.DEFER_BLOCKING 0x0 ;  /* 0x0000000000007b1d */ /* 0x000fec0000010000 */
[----:B------:R-:W-:Y:S05]  /*0a20*/  @P0 BRA `(.L_x_9) ;  /* 0x0000000000340947 */ /* 0x000fea0003800000 */
[----:B----4-:R-:W-:-:S05]  /*0a30*/  VIMNMX.U32 R12, PT, PT, R11, 0x2, PT ;  /* 0x000000020b0c7848 */ /* 0x010fca0003fe0000 */
[----:B------:R-:W-:-:S04]  /*0a40*/  IMAD.SHL.U32 R14, R12, 0x4, RZ ;  /* 0x000000040c0e7824 */ /* 0x000fc800078e00ff */
[----:B------:R-:W0:Y:S02]  /*0a50*/  LDC R12, c[0x2][R14+0x30] ;  /* 0x00800c000e0c7b82 */ /* 0x000e240000000800 */
[----:B0-----:R-:W-:-:S04]  /*0a60*/  SHF.R.S32.HI R13, RZ, 0x1f, R12 ;  /* 0x0000001fff0d7819 */ /* 0x001fc8000001140c */
.L_x_53:
[----:B------:R-:W-:Y:S05]  /*0a70*/  BRX R12 -0xa80                                     (*"BRANCH_TARGETS .L_x_54,.L_x_55,.L_x_10"*) ;  /* 0xfffffff40c607949 */ /* 0x000fea000383ffff */
.L_x_55:
[----:B------:R-:W-:-:S05]  /*0a80*/  HFMA2 R13, -RZ, RZ, 0, 5.9604644775390625e-08 ;  /* 0x00000001ff0d7431 */ /* 0x000fca00000001ff */
[----:B------:R3:W-:Y:S04]  /*0a90*/  STG.E.STRONG.GPU desc[UR6][R2.64], R13 ;  /* 0x0000000d02007986 */ /* 0x0007e8000c10f906 */
[----:B------:R3:W5:Y:S01]  /*0aa0*/  LDG.E.STRONG.GPU R21, desc[UR6][R4.64] ;  /* 0x0000000604157981 */ /* 0x000762000c1ef900 */
[----:B------:R-:W-:Y:S05]  /*0ab0*/  BRA `(.L_x_10) ;  /* 0x00000000005c7947 */ /* 0x000fea0003800000 */
.L_x_54:
[----:B------:R-:W-:-:S05]  /*0ac0*/  IMAD.MOV.U32 R13, RZ, RZ, 0x1 ;  /* 0x00000001ff0d7424 */ /* 0x000fca00078e00ff */
[----:B------:R2:W-:Y:S04]  /*0ad0*/  STG.E.STRONG.SYS desc[UR6][R2.64], R13 ;  /* 0x0000000d02007986 */ /* 0x0005e8000c115906 */
[----:B------:R2:W5:Y:S01]  /*0ae0*/  LDG.E.STRONG.SYS R21, desc[UR6][R4.64] ;  /* 0x0000000604157981 */ /* 0x000562000c1f5900 */
[----:B------:R-:W-:Y:S05]  /*0af0*/  BRA `(.L_x_10) ;  /* 0x00000000004c7947 */ /* 0x000fea0003800000 */
.L_x_9:
        /* <DEDUP_REMOVED lines=9> */
[----:B------:R1:W2:Y:S04]  /*0b90*/  LDG.E.STRONG.GPU R21, desc[UR6][R4.64] ;  /* 0x0000000604157981 */ /* 0x0002a8000c1ef900 */
[----:B--2---:R-:W-:Y:S01]  /*0ba0*/  CCTL.IVALL ;  /* 0x00000000ff00798f */ /* 0x004fe20002000000 */
[----:B------:R-:W-:Y:S05]  /*0bb0*/  BRA `(.L_x_10) ;  /* 0x00000000001c7947 */ /* 0x000fea0003800000 */
.L_x_11:
[----:B----4-:R-:W-:-:S05]  /*0bc0*/  IMAD.MOV.U32 R13, RZ, RZ, 0x1 ;  /* 0x00000001ff0d7424 */ /* 0x010fca00078e00ff */
[----:B------:R0:W-:Y:S01]  /*0bd0*/  STG.E.STRONG.SYS desc[UR6][R2.64], R13 ;  /* 0x0000000d02007986 */ /* 0x0001e2000c115906 */
[----:B------:R-:W-:Y:S06]  /*0be0*/  MEMBAR.SC.SYS ;  /* 0x0000000000007992 */ /* 0x000fec0000003000 */
[----:B------:R-:W-:-:S00]  /*0bf0*/  ERRBAR ;  /* 0x00000000000079ab */ /* 0x000fc00000000000 */
[----:B------:R-:W-:Y:S06]  /*0c00*/  CGAERRBAR ;  /* 0x00000000000075ab */ /* 0x000fec0000000000 */
[----:B------:R-:W-:Y:S04]  /*0c10*/  CCTL.IVALL ;  /* 0x00000000ff00798f */ /* 0x000fe80002000000 */
[----:B------:R0:W5:Y:S02]  /*0c20*/  LDG.E.STRONG.SYS R21, desc[UR6][R4.64] ;  /* 0x0000000604157981 */ /* 0x000164000c1f5900 */
.L_x_10:
[----:B-----5:R0:W-:Y:S02]  /*0c30*/  STG.E desc[UR6][R8.64+0x4], R21 ;  /* 0x0000041508007986 */ /* 0x0201e4000c101906 */
[----:B01234-:R-:W0:Y:S08]  /*0c40*/  @!P2 LDC.64 R12, c[0x0][0x380] ;  /* 0x0000e000ff0cab82 */ /* 0x01fe300000000a00 */
[----:B------:R-:W-:Y:S08]  /*0c50*/  BAR.SYNC.DEFER_BLOCKING 0x0 ;  /* 0x0000000000007b1d */ /* 0x000ff00000010000 */
[----:B------:R-:W1:Y:S01]  /*0c60*/  @!P2 LDC.64 R14, c[0x0][0x388] ;  /* 0x0000e200ff0eab82 */ /* 0x000e620000000a00 */
[----:B0-----:R3:W-:Y:S04]  /*0c70*/  @!P2 STG.E desc[UR6][R12.64], RZ ;  /* 0x000000ff0c00a986 */ /* 0x0017e8000c101906 */
[----:B-1----:R3:W-:Y:S03]  /*0c80*/  @!P2 STG.E desc[UR6][R14.64], RZ ;  /* 0x000000ff0e00a986 */ /* 0x0027e6000c101906 */
[----:B------:R-:W-:Y:S01]  /*0c90*/  BAR.SYNC.DEFER_BLOCKING 0x0 ;  /* 0x0000000000007b1d */ /* 0x000fe20000010000 */
[----:B------:R-:W-:-:S05]  /*0ca0*/  IADD3 R16, P2, PT, R8, 0x10, RZ ;  /* 0x0000001008107810 */ /* 0x000fca0007f5e0ff */
[----:B------:R-:W-:Y:S01]  /*0cb0*/  IMAD.X R17, RZ, RZ, R9, P2 ;  /* 0x000000ffff117224 */ /* 0x000fe200010e0609 */
[----:B---3--:R-:W-:Y:S07]  /*0cc0*/  @P1 BRA `(.L_x_12) ;  /* 0xfffffff400441947 */ /* 0x008fee000383ffff */
.L_x_0:
[----:B------:R-:W-:-:S13]  /*0cd0*/  ISETP.NE.AND P0, PT, R0, RZ, PT ;  /* 0x000000ff0000720c */ /* 0x000fda0003f05270 */
[----:B--2---:R-:W-:Y:S05]  /*0ce0*/  @!P0 EXIT ;  /* 0x000000000000894d */ /* 0x004fea0003800000 */
[----:B------:R-:W2:Y:S01]  /*0cf0*/  LDCU UR4, c[0x0][0x3a4] ;  /* 0x00007480ff0477ac */ /* 0x000ea20008000800 */
[----:B01----:R-:W-:Y:S01]  /*0d00*/  IMAD.WIDE.U32 R10, R10, 0x4, R6 ;  /* 0x000000040a0a7825 */ /* 0x003fe200078e0006 */
[----:B------:R-:W0:Y:S03]  /*0d10*/  LDCU UR8, c[0x0][0x3a4] ;  /* 0x00007480ff0877ac */ /* 0x000e260008000800 */
[----:B------:R-:W-:Y:S01]  /*0d20*/  IMAD.MOV.U32 R12, RZ, RZ, R10 ;  /* 0x000000ffff0c7224 */ /* 0x000fe200078e000a */
[----:B------:R-:W-:Y:S01]  /*0d30*/  MOV R15, R11 ;  /* 0x0000000b000f7202 */ /* 0x000fe20000000f00 */
[----:B------:R-:W-:Y:S01]  /*0d40*/  IMAD.MOV R0, RZ, RZ, -R0 ;  /* 0x000000ffff007224 */ /* 0x000fe200078e0a00 */
[----:B--2---:R-:W-:-:S11]  /*0d50*/  UISETP.GT.AND UP0, UPT, UR4, 0x1, UPT ;  /* 0x000000010400788c */ /* 0x004fd6000bf04270 */
.L_x_16:
[----:B------:R-:W-:Y:S02]  /*0d60*/  VIADD R0, R0, 0x1 ;  /* 0x0000000100007836 */ /* 0x000fe40000000000 */
[----:B------:R-:W-:-:S03]  /*0d70*/  IMAD.MOV.U32 R13, RZ, RZ, RZ ;  /* 0x000000ffff0d7224 */ /* 0x000fc600078e00ff */
[----:B------:R-:W-:Y:S01]  /*0d80*/  ISETP.NE.AND P1, PT, R0, RZ, PT ;  /* 0x000000ff0000720c */ /* 0x000fe20003f25270 */
[----:B------:R-:W-:-:S12]  /*0d90*/  BRA.U UP0, `(.L_x_13) ;  /* 0x0000000100387547 */ /* 0x000fd8000b800000 */
[----:B0-----:R-:W-:-:S04]  /*0da0*/  UISETP.LT.U32.AND UP1, UPT, UR8, 0x2, UPT ;  /* 0x000000020800788c */ /* 0x001fc8000bf21070 */
[----:B------:R-:W-:-:S04]  /*0db0*/  USEL UR4, UR8, 0x2, UP1 ;  /* 0x0000000208047887 */ /* 0x000fc80008800000 */
[----:B------:R-:W-:-:S12]  /*0dc0*/  USHF.L.U32 UR4, UR4, 0x2, URZ ;  /* 0x0000000204047899 */ /* 0x000fd800080006ff */
[----:B------:R-:W0:Y:S02]  /*0dd0*/  LDCU UR4, c[0x2][UR4+0x3c] ;  /* 0x00800780040477ac */ /* 0x000e240008000800 */
[----:B0-----:R-:W-:-:S10]  /*0de0*/  USHF.R.S32.HI UR5, URZ, 0x1f, UR4 ;  /* 0x0000001fff057899 */ /* 0x001fd40008011404 */
.L_x_57:
[----:B------:R-:W-:Y:S05]  /*0df0*/  BRXU UR4 -0xe00                                    (*"BRANCH_TARGETS .L_x_58,.L_x_59,.L_x_14"*) ;  /* 0xfffffff004807958 */ /* 0x000fea000b83ffff */
.L_x_59:
[----:B------:R-:W-:-:S05]  /*0e00*/  IMAD.MOV.U32 R7, RZ, RZ, 0x1 ;  /* 0x00000001ff077424 */ /* 0x000fca00078e00ff */
[----:B------:R2:W-:Y:S04]  /*0e10*/  STG.E.STRONG.GPU desc[UR6][R2.64], R7 ;  /* 0x0000000702007986 */ /* 0x0005e8000c10f906 */
[----:B------:R2:W5:Y:S01]  /*0e20*/  LDG.E.STRONG.GPU R13, desc[UR6][R4.64] ;  /* 0x00000006040d7981 */ /* 0x000562000c1ef900 */
[----:B------:R-:W-:Y:S05]  /*0e30*/  BRA `(.L_x_14) ;  /* 0x00000000005c7947 */ /* 0x000fea0003800000 */
.L_x_58:
[----:B------:R-:W-:-:S05]  /*0e40*/  IMAD.MOV.U32 R7, RZ, RZ, 0x1 ;  /* 0x00000001ff077424 */ /* 0x000fca00078e00ff */
[----:B------:R3:W-:Y:S04]  /*0e50*/  STG.E.STRONG.SYS desc[UR6][R2.64], R7 ;  /* 0x0000000702007986 */ /* 0x0007e8000c115906 */
[----:B------:R3:W5:Y:S01]  /*0e60*/  LDG.E.STRONG.SYS R13, desc[UR6][R4.64] ;  /* 0x00000006040d7981 */ /* 0x000762000c1f5900 */
[----:B------:R-:W-:Y:S05]  /*0e70*/  BRA `(.L_x_14) ;  /* 0x00000000004c7947 */ /* 0x000fea0003800000 */
.L_x_13:
[----:B0-----:R-:W-:-:S09]  /*0e80*/  UISETP.NE.AND UP1, UPT, UR8, 0x2, UPT ;  /* 0x000000020800788c */ /* 0x001fd2000bf25270 */
[----:B------:R-:W-:Y:S05]  /*0e90*/  BRA.U !UP1, `(.L_x_15) ;  /* 0x0000000109287547 */ /* 0x000fea000b800000 */
[----:B------:R-:W-:-:S09]  /*0ea0*/  UISETP.NE.AND UP1, UPT, UR8, 0x3, UPT ;  /* 0x000000030800788c */ /* 0x000fd2000bf25270 */
[----:B------:R-:W-:Y:S05]  /*0eb0*/  BRA.U UP1, `(.L_x_14) ;  /* 0x00000001013c7547 */ /* 0x000fea000b800000 */
[----:B------:R-:W-:Y:S01]  /*0ec0*/  HFMA2 R7, -RZ, RZ, 0, 5.9604644775390625e-08 ;  /* 0x00000001ff077431 */ /* 0x000fe200000001ff */
[----:B------:R-:W-:Y:S06]  /*0ed0*/  MEMBAR.ALL.GPU ;  /* 0x0000000000007992 */ /* 0x000fec000000a000 */
[----:B------:R-:W-:-:S00]  /*0ee0*/  ERRBAR ;  /* 0x00000000000079ab */ /* 0x000fc00000000000 */
[----:B------:R-:W-:Y:S06]  /*0ef0*/  CGAERRBAR ;  /* 0x00000000000075ab */ /* 0x000fec0000000000 */
[----:B------:R0:W-:Y:S04]  /*0f00*/  STG.E.STRONG.GPU desc[UR6][R2.64], R7 ;  /* 0x0000000702007986 */ /* 0x0001e8000c10f906 */
[----:B------:R0:W2:Y:S04]  /*0f10*/  LDG.E.STRONG.GPU R13, desc[UR6][R4.64] ;  /* 0x00000006040d7981 */ /* 0x0000a8000c1ef900 */
[----:B--2---:R-:W-:Y:S01]  /*0f20*/  CCTL.IVALL ;  /* 0x00000000ff00798f */ /* 0x004fe20002000000 */
[----:B------:R-:W-:Y:S05]  /*0f30*/  BRA `(.L_x_14) ;  /* 0x00000000001c7947 */ /* 0x000fea0003800000 */
.L_x_15:
[----:B------:R-:W-:-:S05]  /*0f40*/  IMAD.MOV.U32 R7, RZ, RZ, 0x1 ;  /* 0x00000001ff077424 */ /* 0x000fca00078e00ff */
[----:B------:R1:W-:Y:S01]  /*0f50*/  STG.E.STRONG.SYS desc[UR6][R2.64], R7 ;  /* 0x0000000702007986 */ /* 0x0003e2000c115906 */
[----:B------:R-:W-:Y:S06]  /*0f60*/  MEMBAR.SC.SYS ;  /* 0x0000000000007992 */ /* 0x000fec0000003000 */
[----:B------:R-:W-:-:S00]  /*0f70*/  ERRBAR ;  /* 0x00000000000079ab */ /* 0x000fc00000000000 */
[----:B------:R-:W-:Y:S06]  /*0f80*/  CGAERRBAR ;  /* 0x00000000000075ab */ /* 0x000fec0000000000 */
[----:B------:R-:W-:Y:S04]  /*0f90*/  CCTL.IVALL ;  /* 0x00000000ff00798f */ /* 0x000fe80002000000 */
[----:B------:R1:W5:Y:S02]  /*0fa0*/  LDG.E.STRONG.SYS R13, desc[UR6][R4.64] ;  /* 0x00000006040d7981 */ /* 0x000364000c1f5900 */
.L_x_14:
[----:B------:R-:W-:Y:S01]  /*0fb0*/  ISETP.NE.AND P0, PT, R18, RZ, PT ;  /* 0x000000ff1200720c */ /* 0x000fe20003f05270 */
[----:B------:R-:W-:Y:S02]  /*0fc0*/  IMAD.MOV.U32 R6, RZ, RZ, R12 ;  /* 0x000000ffff067224 */ /* 0x000fe400078e000c */
[----:B0123--:R-:W-:-:S05]  /*0fd0*/  IMAD.MOV.U32 R7, RZ, RZ, R15 ;  /* 0x000000ffff077224 */ /* 0x00ffca00078e000f */
[----:B-----5:R1:W-:Y:S05]  /*0fe0*/  STG.E desc[UR6][R6.64], R13 ;  /* 0x0000000d06007986 */ /* 0x0203ea000c101906 */
[----:B------:R-:W0:Y:S08]  /*0ff0*/  @!P0 LDC.64 R8, c[0x0][0x380] ;  /* 0x0000e000ff088b82 */ /* 0x000e300000000a00 */
[----:B------:R-:W-:Y:S08]  /*1000*/  BAR.SYNC.DEFER_BLOCKING 0x0 ;  /* 0x0000000000007b1d */ /* 0x000ff00000010000 */
[----:B------:R-:W2:Y:S01]  /*1010*/  @!P0 LDC.64 R10, c[0x0][0x388] ;  /* 0x0000e200ff0a8b82 */ /* 0x000ea20000000a00 */
[----:B0-----:R1:W-:Y:S04]  /*1020*/  @!P0 STG.E desc[UR6][R8.64], RZ ;  /* 0x000000ff08008986 */ /* 0x0013e8000c101906 */
[----:B--2---:R1:W-:Y:S03]  /*1030*/  @!P0 STG.E desc[UR6][R10.64], RZ ;  /* 0x000000ff0a008986 */ /* 0x0043e6000c101906 */
[----:B------:R-:W-:Y:S01]  /*1040*/  BAR.SYNC.DEFER_BLOCKING 0x0 ;  /* 0x0000000000007b1d */ /* 0x000fe20000010000 */
[----:B------:R-:W-:-:S05]  /*1050*/  IADD3 R12, P0, PT, R12, 0x4, RZ ;  /* 0x000000040c0c7810 */ /* 0x000fca0007f1e0ff */
[----:B------:R-:W-:Y:S01]  /*1060*/  IMAD.X R15, RZ, RZ, R15, P0 ;  /* 0x000000ffff0f7224 */ /* 0x000fe200000e060f */
[----:B-1----:R-:W-:Y:S07]  /*1070*/  @P1 BRA `(.L_x_16) ;  /* 0xfffffffc00381947 */ /* 0x002fee000383ffff */
[----:B------:R-:W-:Y:S05]  /*1080*/  EXIT ;  /* 0x000000000000794d */ /* 0x000fea0003800000 */
.L_x_17:
[----:B------:R-:W-:-:S00]  /*1090*/  BRA `(.L_x_17) ;  /* 0xfffffffc00fc7947 */ /* 0x000fc0000383ffff */
[----:B------:R-:W-:-:S00]  /*10a0*/  NOP ;  /* 0x0000000000007918 */ /* 0x000fc00000000000 */
        /* <DEDUP_REMOVED lines=13> */
.L_x_61:


//--------------------- .text._Z14sb_litmus_testPiS_S_S_i --------------------------
	.section	.text._Z14sb_litmus_testPiS_S_S_i,"ax",@progbits
	.align	128
        .global         _Z14sb_litmus_testPiS_S_S_i
        .type           _Z14sb_litmus_testPiS_S_S_i,@function
        .size           _Z14sb_litmus_testPiS_S_S_i,(.L_x_62 - _Z14sb_litmus_testPiS_S_S_i)
        .other          _Z14sb_litmus_testPiS_S_S_i,@"STO_CUDA_ENTRY STV_DEFAULT"
_Z14sb_litmus_testPiS_S_S_i:
.text._Z14sb_litmus_testPiS_S_S_i:
[----:B------:R-:W-:Y:S08]  /*0000*/  LDC R1, c[0x0][0x37c] ;  /* 0x0000df00ff017b82 */ /* 0x000ff00000000800 */
[----:B------:R-:W0:Y:S01]  /*0010*/  LDC R4, c[0x0][0x3a0] ;  /* 0x0000e800ff047b82 */ /* 0x000e220000000800 */
[----:B------:R-:W1:Y:S07]  /*0020*/  S2R R0, SR_TID.X ;  /* 0x0000000000007919 */ /* 0x000e6e0000002100 */
[----:B------:R-:W2:Y:S08]  /*0030*/  LDC R3, c[0x0][0x360] ;  /* 0x0000d800ff037b82 */ /* 0x000eb00000000800 */
[----:B------:R-:W3:Y:S01]  /*0040*/  S2UR UR4, SR_CTAID.X ;  /* 0x00000000000479c3 */ /* 0x000ee20000002500 */
[----:B0-----:R-:W-:-:S13]  /*0050*/  ISETP.GE.AND P0, PT, R4, 0x1, PT ;  /* 0x000000010400780c */ /* 0x001fda0003f06270 */
[----:B-123--:R-:W-:Y:S05]  /*0060*/  @!P0 EXIT ;  /* 0x000000000000894d */ /* 0x00efea0003800000 */
[C---:B------:R-:W-:Y:S01]  /*0070*/  ISETP.GE.U32.AND P0, PT, R4.reuse, 0x4, PT ;  /* 0x000000040400780c */ /* 0x040fe20003f06070 */
[----:B------:R-:W0:Y:S01]  /*0080*/  LDCU.64 UR12, c[0x0][0x358] ;  /* 0x00006b00ff0c77ac */ /* 0x000e220008000a00 */
[----:B------:R-:W-:Y:S01]  /*0090*/  IMAD R0, R3, UR4, R0 ;  /* 0x0000000403007c24 */ /* 0x000fe2000f8e0200 */
[----:B------:R-:W-:Y:S01]  /*00a0*/  LOP3.LUT R2, R4, 0x3, RZ, 0xc0, !PT ;  /* 0x0000000304027812 */ /* 0x000fe200078ec0ff */
[----:B------:R-:W-:-:S09]  /*00b0*/  IMAD.MOV.U32 R3, RZ, RZ, RZ ;  /* 0x000000ffff037224 */ /* 0x000fd200078e00ff */
[----:B------:R-:W-:Y:S05]  /*00c0*/  @!P0 BRA `(.L_x_18) ;  /* 0x0000000400d48947 */ /* 0x000fea0003800000 */
[----:B------:R-:W1:Y:S01]  /*00d0*/  LDCU.128 UR8, c[0x0][0x390] ;  /* 0x00007200ff0877ac */ /* 0x000e620008000c00 */
[----:B------:R-:W-:-:S05]  /*00e0*/  LOP3.LUT R3, R4, 0x7ffffffc, RZ, 0xc0, !PT ;  /* 0x7ffffffc04037812 */ /* 0x000fca00078ec0ff */
[----:B------:R-:W-:Y:S01]  /*00f0*/  IMAD.MOV R12, RZ, RZ, -R3 ;  /* 0x000000ffff0c7224 */ /* 0x000fe200078e0a03 */
[----:B-1----:R-:W-:Y:S02]  /*0100*/  UIADD3 UR6, UP0, UPT, UR8, 0x8, URZ ;  /* 0x0000000808067890 */ /* 0x002fe4000ff1e0ff */
[----:B------:R-:W-:Y:S02]  /*0110*/  UIADD3 UR4, UP1, UPT, UR10, 0x8, URZ ;  /* 0x000000080a047890 */ /* 0x000fe4000ff3e0ff */
[----:B------:R-:W-:Y:S02]  /*0120*/  UIADD3.X UR7, UPT, UPT, URZ, UR9, URZ, UP0, !UPT ;  /* 0x00000009ff077290 */ /* 0x000fe400087fe4ff */
[----:B------:R-:W-:Y:S01]  /*0130*/  UIADD3.X UR5, UPT, UPT, URZ, UR11, URZ, UP1, !UPT ;  /* 0x0000000bff057290 */ /* 0x000fe20008ffe4ff */
[----:B------:R-:W-:Y:S02]  /*0140*/  IMAD.U32 R4, RZ, RZ, UR6 ;  /* 0x00000006ff047e24 */ /* 0x000fe4000f8e00ff */
[----:B------:R-:W-:Y:S01]  /*0150*/  IMAD.U32 R6, RZ, RZ, UR4 ;  /* 0x00000004ff067e24 */ /* 0x000fe2000f8e00ff */
[----:B------:R-:W-:-:S02]  /*0160*/  MOV R5, UR7 ;  /* 0x0000000700057c02 */ /* 0x000fc40008000f00 */
[----:B------:R-:W-:-:S07]  /*0170*/  IMAD.U32 R7, RZ, RZ, UR5 ;  /* 0x00000005ff077e24 */ /* 0x000fce000f8e00ff */
.L_x_31:
[----:B------:R-:W-:Y:S01]  /*0180*/  ISETP.NE.AND P1, PT, R0, 0x1, PT ;  /* 0x000000010000780c */ /* 0x000fe20003f25270 */
[----:B------:R-:W-:Y:S01]  /*0190*/  VIADD R12, R12, 0x4 ;  /* 0x000000040c0c7836 */ /* 0x000fe20000000000 */
[----:B------:R-:W-:Y:S04]  /*01a0*/  BSSY.RECONVERGENT B0, `(.L_x_19) ;  /* 0x0000012000007945 */ /* 0x000fe80003800200 */
[----:B------:R-:W-:-:S07]  /*01b0*/  ISETP.NE.AND P0, PT, R12, RZ, PT ;  /* 0x000000ff0c00720c */ /* 0x000fce0003f05270 */
[----:B------:R-:W-:Y:S06]  /*01c0*/  @!P1 BRA `(.L_x_20) ;  /* 0x0000000000249947 */ /* 0x000fec0003800000 */
[----:B------:R-:W-:-:S13]  /*01d0*/  ISETP.NE.AND P1, PT, R0, RZ, PT ;  /* 0x000000ff0000720c */ /* 0x000fda0003f25270 */
[----:B------:R-:W-:Y:S05]  /*01e0*/  @P1 BRA `(.L_x_21) ;  /* 0x0000000000341947 */ /* 0x000fea0003800000 */
[----:B------:R-:W0:Y:S01]  /*01f0*/  LDC.64 R8, c[0x0][0x380] ;  /* 0x0000e000ff087b82 */ /* 0x000e220000000a00 */
[----:B------:R-:W-:-:S07]  /*0200*/  IMAD.MOV.U32 R13, RZ, RZ, 0x1 ;  /* 0x00000001ff0d7424 */ /* 0x000fce00078e00ff */
[----:B------:R-:W1:Y:S01]  /*0210*/  LDC.64 R10, c[0x0][0x388] ;  /* 0x0000e200ff0a7b82 */ /* 0x000e620000000a00 */
[----:B0-----:R2:W-:Y:S04]  /*0220*/  STG.E.STRONG.SYS desc[UR12][R8.64], R13 ;  /* 0x0000000d08007986 */ /* 0x0015e8000c11590c */
[----:B-1----:R-:W3:Y:S04]  /*0230*/  LDG.E.STRONG.SYS R11, desc[UR12][R10.64] ;  /* 0x0000000c0a0b7981 */ /* 0x002ee8000c1f5900 */
[----:B---3--:R2:W-:Y:S01]  /*0240*/  STG.E desc[UR12][R4.64+-0x8], R11 ;  /* 0xfffff80b04007986 */ /* 0x0085e2000c10190c */
[----:B------:R-:W-:Y:S05]  /*0250*/  BRA `(.L_x_21) ;  /* 0x0000000000187947 */ /* 0x000fea0003800000 */
.L_x_20:
[----:B------:R-:W0:Y:S01]  /*0260*/  LDC.64 R8, c[0x0][0x388] ;  /* 0x0000e200ff087b82 */ /* 0x000e220000000a00 */
[----:B------:R-:W-:-:S07]  /*0270*/  HFMA2 R13, -RZ, RZ, 0, 5.9604644775390625e-08 ;  /* 0x00000001ff0d7431 */ /* 0x000fce00000001ff */
[----:B------:R-:W1:Y:S01]  /*0280*/  LDC.64 R10, c[0x0][0x380] ;  /* 0x0000e000ff0a7b82 */ /* 0x000e620000000a00 */
[----:B0-----:R0:W-:Y:S04]  /*0290*/  STG.E.STRONG.SYS desc[UR12][R8.64], R13 ;  /* 0x0000000d08007986 */ /* 0x0011e8000c11590c */
[----:B-1----:R-:W2:Y:S04]  /*02a0*/  LDG.E.STRONG.SYS R11, desc[UR12][R10.64] ;  /* 0x0000000c0a0b7981 */ /* 0x002ea8000c1f5900 */
[----:B--2---:R0:W-:Y:S02]  /*02b0*/  STG.E desc[UR12][R6.64+-0x8], R11 ;  /* 0xfffff80b06007986 */ /* 0x0041e4000c10190c */
.L_x_21:
[----:B0-----:R-:W-:Y:S05]  /*02c0*/  BSYNC.RECONVERGENT B0 ;  /* 0x0000000000007941 */ /* 0x001fea0003800200 */
.L_x_19:
[----:B------:R-:W-:Y:S01]  /*02d0*/  BAR.SYNC.DEFER_BLOCKING 0x0 ;  /* 0x0000000000007b1d */ /* 0x000fe20000010000 */
[C---:B------:R-:W-:Y:S02]  /*02e0*/  ISETP.NE.AND P1, PT, R0.reuse, RZ, PT ;  /* 0x000000ff0000720c */ /* 0x040fe40003f25270 */
[----:B------:R-:W-:-:S03]  /*02f0*/  ISETP.NE.AND P2, PT, R0, RZ, PT ;  /* 0x000000ff0000720c */ /* 0x000fc60003f45270 */
[----:B------:R-:W-:Y:S08]  /*0300*/  BSSY.RECONVERGENT B0, `(.L_x_22) ;  /* 0x0000016000007945 */ /* 0x000ff00003800200 */
[----:B--2---:R-:W0:Y:S08]  /*0310*/  @!P1 LDC.64 R8, c[0x0][0x380] ;  /* 0x0000e000ff089b82 */ /* 0x004e300000000a00 */
[----:B------:R-:W1:Y:S01]  /*0320*/  @!P1 LDC.64 R10, c[0x0][0x388] ;  /* 0x0000e200ff0a9b82 */ /* 0x000e620000000a00 */
[----:B0-----:R0:W-:Y:S04]  /*0330*/  @!P1 STG.E desc[UR12][R8.64], RZ ;  /* 0x000000ff08009986 */ /* 0x0011e8000c10190c */
[----:B-1----:R0:W-:Y:S03]  /*0340*/  @!P1 STG.E desc[UR12][R10.64], RZ ;  /* 0x000000ff0a009986 */ /* 0x0021e6000c10190c */
[----:B------:R-:W-:Y:S06]  /*0350*/  BAR.SYNC.DEFER_BLOCKING 0x0 ;  /* 0x0000000000007b1d */ /* 0x000fec0000010000 */
[----:B------:R-:W-:Y:S05]  /*0360*/  @!P2 BRA `(.L_x_23) ;  /* 0x000000000024a947 */ /* 0x000fea0003800000 */
[----:B------:R-:W-:-:S13]  /*0370*/  ISETP.NE.AND P3, PT, R0, 0x1, PT ;  /* 0x000000010000780c */ /* 0x000fda0003f65270 */
[----:B------:R-:W-:Y:S05]  /*0380*/  @P3 BRA `(.L_x_24) ;  /* 0x0000000000343947 */ /* 0x000fea0003800000 */
[----:B0-----:R-:W0:Y:S01]  /*0390*/  LDC.64 R8, c[0x0][0x388] ;  /* 0x0000e200ff087b82 */ /* 0x001e220000000a00 */
[----:B------:R-:W-:-:S07]  /*03a0*/  IMAD.MOV.U32 R13, RZ, RZ, 0x1 ;  /* 0x00000001ff0d7424 */ /* 0x000fce00078e00ff */
[----:B------:R-:W1:Y:S01]  /*03b0*/  LDC.64 R10, c[0x0][0x380] ;  /* 0x0000e000ff0a7b82 */ /* 0x000e620000000a00 */
[----:B0-----:R2:W-:Y:S04]  /*03c0*/  STG.E.STRONG.SYS desc[UR12][R8.64], R13 ;  /* 0x0000000d08007986 */ /* 0x0015e8000c11590c */
[----:B-1----:R-:W3:Y:S04]  /*03d0*/  LDG.E.STRONG.SYS R11, desc[UR12][R10.64] ;  /* 0x0000000c0a0b7981 */ /* 0x002ee8000c1f5900 */
[----:B---3--:R2:W-:Y:S01]  /*03e0*/  STG.E desc[UR12][R6.64+-0x4], R11 ;  /* 0xfffffc0b06007986 */ /* 0x0085e2000c10190c */
[----:B------:R-:W-:Y:S05]  /*03f0*/  BRA `(.L_x_24) ;  /* 0x0000000000187947 */ /* 0x000fea0003800000 */
.L_x_23:
[----:B0-----:R-:W0:Y:S01]  /*0400*/  LDC.64 R8, c[0x0][0x380] ;  /* 0x0000e000ff087b82 */ /* 0x001e220000000a00 */
[----:B------:R-:W-:-:S07]  /*0410*/  IMAD.MOV.U32 R13, RZ, RZ, 0x1 ;  /* 0x00000001ff0d7424 */ /* 0x000fce00078e00ff */
[----:B------:R-:W1:Y:S01]  /*0420*/  LDC.64 R10, c[0x0][0x388] ;  /* 0x0000e200ff0a7b82 */ /* 0x000e620000000a00 */
[----:B0-----:R0:W-:Y:S04]  /*0430*/  STG.E.STRONG.SYS desc[UR12][R8.64], R13 ;  /* 0x0000000d08007986 */ /* 0x0011e8000c11590c */
[----:B-1----:R-:W2:Y:S04]  /*0440*/  LDG.E.STRONG.SYS R11, desc[UR12][R10.64] ;  /* 0x0000000c0a0b7981 */ /* 0x002ea8000c1f5900 */
[----:B--2---:R0:W-:Y:S02]  /*0450*/  STG.E desc[UR12][R4.64+-0x4], R11 ;  /* 0xfffffc0b04007986 */ /* 0x0041e4000c10190c */
.L_x_24:
[----:B------:R-:W-:Y:S05]  /*0460*/  BSYNC.RECONVERGENT B0 ;  /* 0x0000000000007941 */ /* 0x000fea0003800200 */
.L_x_22:
[----:B0-2---:R-:W0:Y:S08]  /*0470*/  @!P1 LDC.64 R8, c[0x0][0x380] ;  /* 0x0000e000ff089b82 */ /* 0x005e300000000a00 */
[----:B------:R-:W-:Y:S06]  /*0480*/  BAR.SYNC.DEFER_BLOCKING 0x0 ;  /* 0x0000000000007b1d */ /* 0x000fec0000010000 */
[----:B------:R-:W-:Y:S02]  /*0490*/  BSSY.RECONVERGENT B0, `(.L_x_25) ;  /* 0x0000015000007945 */ /* 0x000fe40003800200 */
        /* <DEDUP_REMOVED lines=14> */
.L_x_26:
[----:B0-----:R-:W0:Y:S01]  /*0580*/  LDC.64 R8, c[0x0][0x380] ;  /* 0x0000e000ff087b82 */ /* 0x001e220000000a00 */
[----:B------:R-:W-:-:S07]  /*0590*/  HFMA2 R13, -RZ, RZ, 0, 5.9604644775390625e-08 ;  /* 0x00000001ff0d7431 */ /* 0x000fce00000001ff */
[----:B------:R-:W1:Y:S01]  /*05a0*/  LDC.64 R10, c[0x0][0x388] ;  /* 0x0000e200ff0a7b82 */ /* 0x000e620000000a00 */
[----:B0-----:R0:W-:Y:S04]  /*05b0*/  STG.E.STRONG.SYS desc[UR12][R8.64], R13 ;  /* 0x0000000d08007986 */ /* 0x0011e8000c11590c */
[----:B-1----:R-:W2:Y:S04]  /*05c0*/  LDG.E.STRONG.SYS R11, desc[UR12][R10.64] ;  /* 0x0000000c0a0b7981 */ /* 0x002ea8000c1f5900 */
[----:B--2---:R0:W-:Y:S02]  /*05d0*/  STG.E desc[UR12][R4.64], R11 ;  /* 0x0000000b04007986 */ /* 0x0041e4000c10190c */
.L_x_27:
[----:B------:R-:W-:Y:S05]  /*05e0*/  BSYNC.RECONVERGENT B0 ;  /* 0x0000000000007941 */ /* 0x000fea0003800200 */
.L_x_25:
        /* <DEDUP_REMOVED lines=17> */
.L_x_29:
[----:B0-----:R-:W0:Y:S01]  /*0700*/  LDC.64 R8, c[0x0][0x380] ;  /* 0x0000e000ff087b82 */ /* 0x001e220000000a00 */
[----:B------:R-:W-:-:S07]  /*0710*/  IMAD.MOV.U32 R13, RZ, RZ, 0x1 ;  /* 0x00000001ff0d7424 */ /* 0x000fce00078e00ff */
[----:B------:R-:W1:Y:S01]  /*0720*/  LDC.64 R10, c[0x0][0x388] ;  /* 0x0000e200ff0a7b82 */ /* 0x000e620000000a00 */
[----:B0-----:R3:W-:Y:S04]  /*0730*/  STG.E.STRONG.SYS desc[UR12][R8.64], R13 ;  /* 0x0000000d08007986 */ /* 0x0017e8000c11590c */
[----:B-1----:R-:W2:Y:S04]  /*0740*/  LDG.E.STRONG.SYS R11, desc[UR12][R10.64] ;  /* 0x0000000c0a0b7981 */ /* 0x002ea8000c1f5900 */
[----:B--2---:R3:W-:Y:S02]  /*0750*/  STG.E desc[UR12][R4.64+0x4], R11 ;  /* 0x0000040b04007986 */ /* 0x0047e4000c10190c */
.L_x_30:
[----:B------:R-:W-:Y:S05]  /*0760*/  BSYNC.RECONVERGENT B0 ;  /* 0x0000000000007941 */ /* 0x000fea0003800200 */
.L_x_28:
[----:B0-23--:R-:W0:Y:S08]  /*0770*/  @!P1 LDC.64 R8, c[0x0][0x380] ;  /* 0x0000e000ff089b82 */ /* 0x00de300000000a00 */
[----:B------:R-:W-:Y:S01]  /*0780*/  BAR.SYNC.DEFER_BLOCKING 0x0 ;  /* 0x0000000000007b1d */ /* 0x000fe20000010000 */
[----:B------:R-:W-:-:S04]  /*0790*/  IADD3 R6, P2, PT, R6, 0x10, RZ ;  /* 0x0000001006067810 */ /* 0x000fc80007f5e0ff */
[----:B------:R-:W-:-:S03]  /*07a0*/  IADD3.X R7, PT, PT, RZ, R7, RZ, P2, !PT ;  /* 0x00000007ff077210 */ /* 0x000fc600017fe4ff */
[----:B------:R-:W1:Y:S01]  /*07b0*/  @!P1 LDC.64 R10, c[0x0][0x388] ;  /* 0x0000e200ff0a9b82 */ /* 0x000e620000000a00 */
[----:B0-----:R2:W-:Y:S04]  /*07c0*/  @!P1 STG.E desc[UR12][R8.64], RZ ;  /* 0x000000ff08009986 */ /* 0x0015e8000c10190c */
[----:B-1----:R2:W-:Y:S03]  /*07d0*/  @!P1 STG.E desc[UR12][R10.64], RZ ;  /* 0x000000ff0a009986 */ /* 0x0025e6000c10190c */
[----:B------:R-:W-:Y:S01]  /*07e0*/  BAR.SYNC.DEFER_BLOCKING 0x0 ;  /* 0x0000000000007b1d */ /* 0x000fe20000010000 */
[----:B------:R-:W-:-:S05]  /*07f0*/  IADD3 R4, P1, PT, R4, 0x10, RZ ;  /* 0x0000001004047810 */ /* 0x000fca0007f3e0ff */
[----:B------:R-:W-:Y:S01]  /*0800*/  IMAD.X R5, RZ, RZ, R5, P1 ;  /* 0x000000ffff057224 */ /* 0x000fe200008e0605 */
[----:B--2---:R-:W-:Y:S07]  /*0810*/  @P0 BRA `(.L_x_31) ;  /* 0xfffffff800580947 */ /* 0x004fee000383ffff */
.L_x_18:
[----:B------:R-:W-:-:S13]  /*0820*/  ISETP.NE.AND P0, PT, R2, RZ, PT ;  /* 0x000000ff0200720c */ /* 0x000fda0003f05270 */
[----:B0-----:R-:W-:Y:S05]  /*0830*/  @!P0 EXIT ;  /* 0x000000000000894d */ /* 0x001fea0003800000 */
[----:B------:R-:W0:Y:S01]  /*0840*/  LDC.64 R6, c[0x0][0x398] ;  /* 0x0000e600ff067b82 */ /* 0x000e220000000a00 */
[----:B------:R-:W-:-:S07]  /*0850*/  IMAD.MOV R8, RZ, RZ, -R2 ;  /* 0x000000ffff087224 */ /* 0x000fce00078e0a02 */
[----:B------:R-:W1:Y:S01]  /*0860*/  LDC.64 R4, c[0x0][0x390] ;  /* 0x0000e400ff047b82 */ /* 0x000e620000000a00 */
[----:B0-----:R-:W-:-:S04]  /*0870*/  IMAD.WIDE.U32 R6, R3, 0x4, R6 ;  /* 0x0000000403067825 */ /* 0x001fc800078e0006 */
[----:B------:R-:W-:Y:S02]  /*0880*/  IMAD.MOV.U32 R9, RZ, RZ, R6 ;  /* 0x000000ffff097224 */ /* 0x000fe400078e0006 */
[----:B------:R-:W-:Y:S02]  /*0890*/  IMAD.MOV.U32 R10, RZ, RZ, R7 ;  /* 0x000000ffff0a7224 */ /* 0x000fe400078e0007 */
[----:B-1----:R-:W-:-:S07]  /*08a0*/  IMAD.WIDE.U32 R4, R3, 0x4, R4 ;  /* 0x0000000403047825 */ /* 0x002fce00078e0004 */
.L_x_35:
[----:B------:R-:W-:Y:S01]  /*08b0*/  ISETP.NE.AND P1, PT, R0, RZ, PT ;  /* 0x000000ff0000720c */ /* 0x000fe20003f25270 */
[----:B------:R-:W-:Y:S01]  /*08c0*/  BSSY.RECONVERGENT B0, `(.L_x_32) ;  /* 0x0000015000007945 */ /* 0x000fe20003800200 */
[----:B------:R-:W-:-:S04]  /*08d0*/  IADD3 R8, PT, PT, R8, 0x1, RZ ;  /* 0x0000000108087810 */ /* 0x000fc80007ffe0ff */
[----:B------:R-:W-:-:S07]  /*08e0*/  ISETP.NE.AND P0, PT, R8, RZ, PT ;  /* 0x000000ff0800720c */ /* 0x000fce0003f05270 */
[----:B------:R-:W-:Y:S06]  /*08f0*/  @!P1 BRA `(.L_x_33) ;  /* 0x00000000002c9947 */ /* 0x000fec0003800000 */
[----:B------:R-:W-:-:S13]  /*0900*/  ISETP.NE.AND P1, PT, R0, 0x1, PT ;  /* 0x000000010000780c */ /* 0x000fda0003f25270 */
[----:B------:R-:W-:Y:S05]  /*0910*/  @P1 BRA `(.L_x_34) ;  /* 0x00000000003c1947 */ /* 0x000fea0003800000 */
[----:B------:R-:W0:Y:S01]  /*0920*/  LDC.64 R2, c[0x0][0x388] ;  /* 0x0000e200ff027b82 */ /* 0x000e220000000a00 */
[----:B------:R-:W-:-:S07]  /*0930*/  IMAD.MOV.U32 R11, RZ, RZ, 0x1 ;  /* 0x00000001ff0b7424 */ /* 0x000fce00078e00ff */
[----:B------:R-:W1:Y:S01]  /*0940*/  LDC.64 R6, c[0x0][0x380] ;  /* 0x0000e000ff067b82 */ /* 0x000e620000000a00 */
[----:B0-----:R0:W-:Y:S04]  /*0950*/  STG.E.STRONG.SYS desc[UR12][R2.64], R11 ;  /* 0x0000000b02007986 */ /* 0x0011e8000c11590c */
[----:B-1----:R-:W2:Y:S01]  /*0960*/  LDG.E.STRONG.SYS R7, desc[UR12][R6.64] ;  /* 0x0000000c06077981 */ /* 0x002ea2000c1f5900 */
[----:B0-----:R-:W-:Y:S02]  /*0970*/  IMAD.MOV.U32 R2, RZ, RZ, R9 ;  /* 0x000000ffff027224 */ /* 0x001fe400078e0009 */
[----:B------:R-:W-:-:S05]  /*0980*/  IMAD.MOV.U32 R3, RZ, RZ, R10 ;  /* 0x000000ffff037224 */ /* 0x000fca00078e000a */
[----:B--2---:R0:W-:Y:S01]  /*0990*/  STG.E desc[UR12][R2.64], R7 ;  /* 0x0000000702007986 */ /* 0x0041e2000c10190c */
[----:B------:R-:W-:Y:S05]  /*09a0*/  BRA `(.L_x_34) ;  /* 0x0000000000187947 */ /* 0x000fea0003800000 */
.L_x_33:
[----:B------:R-:W0:Y:S01]  /*09b0*/  LDC.64 R2, c[0x0][0x380] ;  /* 0x0000e000ff027b82 */ /* 0x000e220000000a00 */
[----:B------:R-:W-:-:S07]  /*09c0*/  HFMA2 R11, -RZ, RZ, 0, 5.9604644775390625e-08 ;  /* 0x00000001ff0b7431 */ /* 0x000fce00000001ff */
[----:B------:R-:W1:Y:S01]  /*09d0*/  LDC.64 R6, c[0x0][0x388] ;  /* 0x0000e200ff067b82 */ /* 0x000e620000000a00 */
[----:B0-----:R2:W-:Y:S04]  /*09e0*/  STG.E.STRONG.SYS desc[UR12][R2.64], R11 ;  /* 0x0000000b02007986 */ /* 0x0015e8000c11590c */
[----:B-1----:R-:W3:Y:S04]  /*09f0*/  LDG.E.STRONG.SYS R7, desc[UR12][R6.64] ;  /* 0x0000000c06077981 */ /* 0x002ee8000c1f5900 */
[----:B---3--:R2:W-:Y:S02]  /*0a00*/  STG.E desc[UR12][R4.64], R7 ;  /* 0x0000000704007986 */ /* 0x0085e4000c10190c */
.L_x_34:
[----:B------:R-:W-:Y:S05]  /*0a10*/  BSYNC.RECONVERGENT B0 ;  /* 0x0000000000007941 */ /* 0x000fea0003800200 */
.L_x_32:
[----:B------:R-:W-:Y:S01]  /*0a20*/  BAR.SYNC.DEFER_BLOCKING 0x0 ;  /* 0x0000000000007b1d */ /* 0x000fe20000010000 */
[----:B------:R-:W-:Y:S02]  /*0a30*/  ISETP.NE.AND P1, PT, R0, RZ, PT ;  /* 0x000000ff0000720c */ /* 0x000fe40003f25270 */
[----:B------:R-:W-:-:S05]  /*0a40*/  IADD3 R9, P2, PT, R9, 0x4, RZ ;  /* 0x0000000409097810 */ /* 0x000fca0007f5e0ff */
[----:B------:R-:W-:-:S06]  /*0a50*/  IMAD.X R10, RZ, RZ, R10, P2 ;  /* 0x000000ffff0a7224 */ /* 0x000fcc00010e060a */
[----:B0-2---:R-:W0:Y:S08]  /*0a60*/  @!P1 LDC.64 R2, c[0x0][0x380] ;  /* 0x0000e000ff029b82 */ /* 0x005e300000000a00 */
[----:B------:R-:W1:Y:S01]  /*0a70*/  @!P1 LDC.64 R6, c[0x0][0x388] ;  /* 0x0000e200ff069b82 */ /* 0x000e620000000a00 */
[----:B0-----:R0:W-:Y:S04]  /*0a80*/  @!P1 STG.E desc[UR12][R2.64], RZ ;  /* 0x000000ff02009986 */ /* 0x0011e8000c10190c */
[----:B-1----:R0:W-:Y:S03]  /*0a90*/  @!P1 STG.E desc[UR12][R6.64], RZ ;  /* 0x000000ff06009986 */ /* 0x0021e6000c10190c */
[----:B------:R-:W-:Y:S01]  /*0aa0*/  BAR.SYNC.DEFER_BLOCKING 0x0 ;  /* 0x0000000000007b1d */ /* 0x000fe20000010000 */
[----:B------:R-:W-:-:S05]  /*0ab0*/  IADD3 R4, P1, PT, R4, 0x4, RZ ;  /* 0x0000000404047810 */ /* 0x000fca0007f3e0ff */
[----:B------:R-:W-:Y:S01]  /*0ac0*/  IMAD.X R5, RZ, RZ, R5, P1 ;  /* 0x000000ffff057224 */ /* 0x000fe200008e0605 */
[----:B0-----:R-:W-:Y:S07]  /*0ad0*/  @P0 BRA `(.L_x_35) ;  /* 0xfffffffc00740947 */ /* 0x001fee000383ffff */
[----:B------:R-:W-:Y:S05]  /*0ae0*/  EXIT ;  /* 0x000000000000794d */ /* 0x000fea0003800000 */
.L_x_36:
        /* <DEDUP_REMOVED lines=9> */
.L_x_62:


//--------------------- .nv.shared.reserved.0     --------------------------
	.section	.nv.shared.reserved.0,"aw",@nobits
	.weak		__nv_reservedSMEM_offset_0_alias
	.size		__nv_reservedSMEM_offset_0_alias, 0, 64
	.other		__nv_reservedSMEM_offset_0_alias,@"STO_CUDA_RESERVED_SHARED STV_DEFAULT"
__nv_reservedSMEM_offset_0_alias:
	.zero		0
	.zero		64


//--------------------- .nv.constant0._Z20sb_litmus_test_paramPiS_S_S_ii --------------------------
	.section	.nv.constant0._Z20sb_litmus_test_paramPiS_S_S_ii,"a",@progbits
	.sectionflags	@""
	.align	4
.nv.constant0._Z20sb_litmus_test_paramPiS_S_S_ii:
	.zero		936


//--------------------- .nv.constant0._Z14sb_litmus_testPiS_S_S_i --------------------------
	.section	.nv.constant0._Z14sb_litmus_testPiS_S_S_i,"a",@progbits
	.sectionflags	@""
	.align	4
.nv.constant0._Z14sb_litmus_testPiS_S_S_i:
	.zero		932


//--------------------- SYMBOLS --------------------------

	.type		.nv.reservedSmem.offset0,@object
	.size		.nv.reservedSmem.offset0,0x4
